//
// Generated by NVIDIA NVVM Compiler
//
// Compiler Build ID: CL-36424714
// Cuda compilation tools, release 13.0, V13.0.88
// Based on NVVM 20.0.0
//

.version 9.0
.target sm_100
.address_size 64

	// .globl	_Z16attention_kernelPKfS0_S0_Pfiiiiiiii
.extern .shared .align 16 .b8 sram[];

.visible .entry _Z16attention_kernelPKfS0_S0_Pfiiiiiiii(
	.param .u64 .ptr .align 1 _Z16attention_kernelPKfS0_S0_Pfiiiiiiii_param_0,
	.param .u64 .ptr .align 1 _Z16attention_kernelPKfS0_S0_Pfiiiiiiii_param_1,
	.param .u64 .ptr .align 1 _Z16attention_kernelPKfS0_S0_Pfiiiiiiii_param_2,
	.param .u64 .ptr .align 1 _Z16attention_kernelPKfS0_S0_Pfiiiiiiii_param_3,
	.param .u32 _Z16attention_kernelPKfS0_S0_Pfiiiiiiii_param_4,
	.param .u32 _Z16attention_kernelPKfS0_S0_Pfiiiiiiii_param_5,
	.param .u32 _Z16attention_kernelPKfS0_S0_Pfiiiiiiii_param_6,
	.param .u32 _Z16attention_kernelPKfS0_S0_Pfiiiiiiii_param_7,
	.param .u32 _Z16attention_kernelPKfS0_S0_Pfiiiiiiii_param_8,
	.param .u32 _Z16attention_kernelPKfS0_S0_Pfiiiiiiii_param_9,
	.param .u32 _Z16attention_kernelPKfS0_S0_Pfiiiiiiii_param_10,
	.param .u32 _Z16attention_kernelPKfS0_S0_Pfiiiiiiii_param_11
)
{
	.reg .pred 	%p<73>;
	.reg .b32 	%r<390>;
	.reg .b32 	%f<326>;
	.reg .b64 	%rd<18>;

	ld.param.u64 	%rd5, [_Z16attention_kernelPKfS0_S0_Pfiiiiiiii_param_0];
	ld.param.u64 	%rd6, [_Z16attention_kernelPKfS0_S0_Pfiiiiiiii_param_1];
	ld.param.u64 	%rd7, [_Z16attention_kernelPKfS0_S0_Pfiiiiiiii_param_2];
	ld.param.u32 	%r145, [_Z16attention_kernelPKfS0_S0_Pfiiiiiiii_param_4];
	ld.param.u32 	%r146, [_Z16attention_kernelPKfS0_S0_Pfiiiiiiii_param_5];
	ld.param.u32 	%r147, [_Z16attention_kernelPKfS0_S0_Pfiiiiiiii_param_6];
	ld.param.u32 	%r151, [_Z16attention_kernelPKfS0_S0_Pfiiiiiiii_param_7];
	ld.param.u32 	%r148, [_Z16attention_kernelPKfS0_S0_Pfiiiiiiii_param_8];
	ld.param.u32 	%r149, [_Z16attention_kernelPKfS0_S0_Pfiiiiiiii_param_9];
	ld.param.u32 	%r150, [_Z16attention_kernelPKfS0_S0_Pfiiiiiiii_param_11];
	mov.u32 	%r152, %ctaid.x;
	div.u32 	%r153, %r152, %r151;
	mul.lo.s32 	%r154, %r153, %r151;
	sub.s32 	%r155, %r152, %r154;
	mul.lo.s32 	%r1, %r153, %r148;
	sub.s32 	%r156, %r145, %r1;
	min.s32 	%r2, %r148, %r156;
	mul.lo.s32 	%r3, %r148, %r147;
	mul.lo.s32 	%r4, %r155, %r147;
	mov.u32 	%r389, %tid.x;
	mul.lo.s32 	%r6, %r2, %r147;
	setp.ge.s32 	%p1, %r389, %r6;
	@%p1 bra 	$L__BB0_4;
	mov.u32 	%r7, %ntid.x;
	cvta.to.global.u64 	%rd1, %rd5;
	mov.u32 	%r352, %r389;
$L__BB0_2:
	div.s32 	%r13, %r352, %r147;
	mul.lo.s32 	%r157, %r13, %r147;
	sub.s32 	%r14, %r352, %r157;
	add.s32 	%r15, %r13, %r1;
	setp.ge.s32 	%p2, %r15, %r145;
	@%p2 bra 	$L__BB0_17;
	add.s32 	%r163, %r14, %r4;
	mad.lo.s32 	%r164, %r15, %r146, %r163;
	mul.wide.s32 	%rd9, %r164, 4;
	add.s64 	%rd10, %rd1, %rd9;
	ld.global.f32 	%f58, [%rd10];
	mad.lo.s32 	%r165, %r13, %r147, %r14;
	shl.b32 	%r166, %r165, 2;
	mov.u32 	%r167, sram;
	add.s32 	%r168, %r167, %r166;
	st.shared.f32 	[%r168], %f58;
	bra.uni 	$L__BB0_18;
$L__BB0_4:
	shl.b32 	%r169, %r3, 2;
	mov.u32 	%r170, sram;
	add.s32 	%r8, %r170, %r169;
	mul.lo.s32 	%r171, %r149, %r147;
	shl.b32 	%r172, %r171, 2;
	add.s32 	%r9, %r8, %r172;
	mul.lo.s32 	%r173, %r149, %r148;
	shl.b32 	%r174, %r173, 2;
	add.s32 	%r10, %r9, %r174;
	setp.ge.s32 	%p4, %r389, %r3;
	@%p4 bra 	$L__BB0_7;
	mov.u32 	%r11, %ntid.x;
	mov.u32 	%r353, %r389;
$L__BB0_6:
	shl.b32 	%r175, %r353, 2;
	add.s32 	%r176, %r10, %r175;
	mov.b32 	%r177, 0;
	st.shared.u32 	[%r176], %r177;
	add.s32 	%r353, %r353, %r11;
	setp.lt.s32 	%p5, %r353, %r3;
	@%p5 bra 	$L__BB0_6;
$L__BB0_7:
	add.s32 	%r359, %r10, %r169;
	shl.b32 	%r179, %r148, 2;
	add.s32 	%r358, %r359, %r179;
	add.s32 	%r19, %r358, %r179;
	setp.ge.s32 	%p6, %r389, %r148;
	@%p6 bra 	$L__BB0_11;
	mov.u32 	%r20, %ntid.x;
	mov.u32 	%r354, %r389;
$L__BB0_9:
	shl.b32 	%r180, %r354, 2;
	add.s32 	%r181, %r358, %r180;
	mov.b32 	%r182, -8388609;
	st.shared.u32 	[%r181], %r182;
	add.s32 	%r354, %r354, %r20;
	setp.lt.s32 	%p7, %r354, %r148;
	mov.u32 	%r355, %r389;
	@%p7 bra 	$L__BB0_9;
$L__BB0_10:
	shl.b32 	%r183, %r355, 2;
	add.s32 	%r184, %r19, %r183;
	mov.b32 	%r185, 0;
	st.shared.u32 	[%r184], %r185;
	add.s32 	%r355, %r355, %r20;
	setp.lt.s32 	%p8, %r355, %r148;
	@%p8 bra 	$L__BB0_10;
$L__BB0_11:
	bar.sync 	0;
	setp.lt.s32 	%p9, %r150, 1;
	@%p9 bra 	$L__BB0_19;
	mov.u32 	%r27, %ntid.x;
	cvt.rn.f32.s32 	%f1, %r147;
	add.s32 	%r28, %r147, -1;
	and.b32  	%r29, %r147, 7;
	and.b32  	%r30, %r147, 3;
	and.b32  	%r31, %r147, 2147483640;
	and.b32  	%r32, %r147, 1;
	neg.s32 	%r33, %r31;
	shl.b32 	%r35, %r147, 2;
	cvta.to.global.u64 	%rd2, %rd7;
	cvta.to.global.u64 	%rd3, %rd6;
	mov.b32 	%r357, 0;
	sqrt.rn.f32 	%f106, %f1;
	rcp.rn.f32 	%f14, %f106;
	mov.u32 	%r356, %r145;
$L__BB0_13:
	mov.u32 	%r39, %r358;
	min.s32 	%r41, %r149, %r356;
	and.b32  	%r42, %r41, 3;
	and.b32  	%r43, %r41, 7;
	add.s32 	%r44, %r43, -1;
	add.s32 	%r45, %r41, -1;
	and.b32  	%r46, %r41, 15;
	add.s32 	%r47, %r46, -1;
	mul.lo.s32 	%r48, %r357, %r149;
	sub.s32 	%r187, %r145, %r48;
	min.s32 	%r49, %r149, %r187;
	mul.lo.s32 	%r50, %r49, %r147;
	setp.ge.s32 	%p10, %r389, %r50;
	@%p10 bra 	$L__BB0_30;
	mov.u32 	%r360, %r389;
$L__BB0_15:
	div.s32 	%r52, %r360, %r147;
	mul.lo.s32 	%r188, %r52, %r147;
	sub.s32 	%r53, %r360, %r188;
	add.s32 	%r54, %r52, %r48;
	setp.ge.s32 	%p11, %r54, %r145;
	@%p11 bra 	$L__BB0_28;
	add.s32 	%r193, %r53, %r4;
	mad.lo.s32 	%r194, %r54, %r146, %r193;
	mul.wide.s32 	%rd11, %r194, 4;
	add.s64 	%rd12, %rd3, %rd11;
	ld.global.f32 	%f59, [%rd12];
	mad.lo.s32 	%r195, %r53, %r49, %r52;
	shl.b32 	%r196, %r195, 2;
	add.s32 	%r197, %r8, %r196;
	st.shared.f32 	[%r197], %f59;
	bra.uni 	$L__BB0_29;
$L__BB0_17:
	mad.lo.s32 	%r158, %r13, %r147, %r14;
	shl.b32 	%r159, %r158, 2;
	mov.u32 	%r160, sram;
	add.s32 	%r161, %r160, %r159;
	mov.b32 	%r162, 0;
	st.shared.u32 	[%r161], %r162;
$L__BB0_18:
	add.s32 	%r352, %r352, %r7;
	setp.lt.s32 	%p3, %r352, %r6;
	@%p3 bra 	$L__BB0_2;
	bra.uni 	$L__BB0_4;
$L__BB0_19:
	setp.ge.s32 	%p68, %r389, %r6;
	@%p68 bra 	$L__BB0_22;
	mov.u32 	%r36, %ntid.x;
	mov.u32 	%r388, %r389;
$L__BB0_21:
	div.s32 	%r341, %r388, %r147;
	shl.b32 	%r342, %r388, 2;
	add.s32 	%r343, %r10, %r342;
	ld.shared.f32 	%f290, [%r343];
	shl.b32 	%r344, %r341, 2;
	add.s32 	%r345, %r19, %r344;
	ld.shared.f32 	%f291, [%r345];
	div.rn.f32 	%f292, %f290, %f291;
	st.shared.f32 	[%r343], %f292;
	add.s32 	%r388, %r388, %r36;
	setp.lt.s32 	%p69, %r388, %r6;
	@%p69 bra 	$L__BB0_21;
$L__BB0_22:
	setp.ge.s32 	%p70, %r389, %r6;
	bar.sync 	0;
	@%p70 bra 	$L__BB0_27;
	ld.param.u64 	%rd17, [_Z16attention_kernelPKfS0_S0_Pfiiiiiiii_param_3];
	mov.u32 	%r140, %ntid.x;
	cvta.to.global.u64 	%rd4, %rd17;
$L__BB0_24:
	div.s32 	%r142, %r389, %r147;
	add.s32 	%r143, %r142, %r1;
	setp.ge.s32 	%p71, %r143, %r145;
	@%p71 bra 	$L__BB0_26;
	rem.s32 	%r346, %r389, %r147;
	mad.lo.s32 	%r347, %r142, %r147, %r346;
	shl.b32 	%r348, %r347, 2;
	add.s32 	%r349, %r10, %r348;
	ld.shared.f32 	%f293, [%r349];
	add.s32 	%r350, %r346, %r4;
	mad.lo.s32 	%r351, %r143, %r146, %r350;
	mul.wide.s32 	%rd15, %r351, 4;
	add.s64 	%rd16, %rd4, %rd15;
	st.global.f32 	[%rd16], %f293;
$L__BB0_26:
	add.s32 	%r389, %r389, %r140;
	setp.lt.s32 	%p72, %r389, %r6;
	@%p72 bra 	$L__BB0_24;
$L__BB0_27:
	bar.sync 	0;
	ret;
$L__BB0_28:
	mad.lo.s32 	%r189, %r53, %r49, %r52;
	shl.b32 	%r190, %r189, 2;
	add.s32 	%r191, %r8, %r190;
	mov.b32 	%r192, 0;
	st.shared.u32 	[%r191], %r192;
$L__BB0_29:
	add.s32 	%r360, %r360, %r27;
	setp.lt.s32 	%p12, %r360, %r50;
	@%p12 bra 	$L__BB0_15;
$L__BB0_30:
	bar.sync 	0;
	mul.lo.s32 	%r56, %r49, %r2;
	setp.ge.s32 	%p13, %r389, %r56;
	@%p13 bra 	$L__BB0_46;
	setp.gt.s32 	%p14, %r147, 0;
	mov.u32 	%r368, %r389;
	@%p14 bra 	$L__BB0_32;
	bra.uni 	$L__BB0_45;
$L__BB0_32:
	shl.b32 	%r57, %r49, 2;
	shl.b32 	%r58, %r49, 5;
	mov.u32 	%r361, %r389;
$L__BB0_33:
	setp.lt.u32 	%p16, %r28, 7;
	div.s32 	%r60, %r361, %r49;
	mul.lo.s32 	%r202, %r60, %r49;
	sub.s32 	%r61, %r361, %r202;
	mul.lo.s32 	%r62, %r60, %r147;
	mov.f32 	%f301, 0f00000000;
	mov.b32 	%r366, 0;
	@%p16 bra 	$L__BB0_36;
	shl.b32 	%r204, %r61, 2;
	add.s32 	%r70, %r169, %r204;
	add.s32 	%r63, %r70, %r57;
	shl.b32 	%r205, %r49, 3;
	add.s32 	%r64, %r70, %r205;
	add.s32 	%r206, %r3, %r61;
	shl.b32 	%r207, %r206, 2;
	mad.lo.s32 	%r65, %r49, 12, %r207;
	shl.b32 	%r208, %r49, 4;
	add.s32 	%r66, %r208, %r207;
	mad.lo.s32 	%r67, %r49, 20, %r207;
	mad.lo.s32 	%r68, %r49, 24, %r207;
	mad.lo.s32 	%r69, %r49, 28, %r207;
	mov.u32 	%r363, sram;
	mad.lo.s32 	%r209, %r35, %r60, %r363;
	add.s32 	%r362, %r209, 16;
	mov.f32 	%f301, 0f00000000;
	mov.u32 	%r364, %r33;
$L__BB0_35:
	.pragma "nounroll";
	ld.shared.f32 	%f63, [%r362+-16];
	add.s32 	%r210, %r363, %r70;
	ld.shared.f32 	%f64, [%r210];
	fma.rn.f32 	%f65, %f63, %f64, %f301;
	ld.shared.f32 	%f66, [%r362+-12];
	add.s32 	%r211, %r363, %r63;
	ld.shared.f32 	%f67, [%r211];
	fma.rn.f32 	%f68, %f66, %f67, %f65;
	ld.shared.f32 	%f69, [%r362+-8];
	add.s32 	%r212, %r363, %r64;
	ld.shared.f32 	%f70, [%r212];
	fma.rn.f32 	%f71, %f69, %f70, %f68;
	ld.shared.f32 	%f72, [%r362+-4];
	add.s32 	%r213, %r363, %r65;
	ld.shared.f32 	%f73, [%r213];
	fma.rn.f32 	%f74, %f72, %f73, %f71;
	ld.shared.f32 	%f75, [%r362];
	add.s32 	%r214, %r363, %r66;
	ld.shared.f32 	%f76, [%r214];
	fma.rn.f32 	%f77, %f75, %f76, %f74;
	ld.shared.f32 	%f78, [%r362+4];
	add.s32 	%r215, %r363, %r67;
	ld.shared.f32 	%f79, [%r215];
	fma.rn.f32 	%f80, %f78, %f79, %f77;
	ld.shared.f32 	%f81, [%r362+8];
	add.s32 	%r216, %r363, %r68;
	ld.shared.f32 	%f82, [%r216];
	fma.rn.f32 	%f83, %f81, %f82, %f80;
	ld.shared.f32 	%f84, [%r362+12];
	add.s32 	%r217, %r363, %r69;
	ld.shared.f32 	%f85, [%r217];
	fma.rn.f32 	%f301, %f84, %f85, %f83;
	add.s32 	%r364, %r364, 8;
	add.s32 	%r363, %r363, %r58;
	add.s32 	%r362, %r362, 32;
	setp.ne.s32 	%p17, %r364, 0;
	mov.u32 	%r366, %r31;
	@%p17 bra 	$L__BB0_35;
$L__BB0_36:
	setp.eq.s32 	%p18, %r29, 0;
	@%p18 bra 	$L__BB0_44;
	add.s32 	%r218, %r29, -1;
	setp.lt.u32 	%p19, %r218, 3;
	@%p19 bra 	$L__BB0_39;
	add.s32 	%r219, %r366, %r62;
	shl.b32 	%r220, %r219, 2;
	mov.u32 	%r221, sram;
	add.s32 	%r222, %r221, %r220;
	ld.shared.f32 	%f87, [%r222];
	mad.lo.s32 	%r223, %r366, %r49, %r61;
	shl.b32 	%r224, %r223, 2;
	add.s32 	%r225, %r8, %r224;
	ld.shared.f32 	%f88, [%r225];
	fma.rn.f32 	%f89, %f87, %f88, %f301;
	ld.shared.f32 	%f90, [%r222+4];
	add.s32 	%r226, %r225, %r57;
	ld.shared.f32 	%f91, [%r226];
	fma.rn.f32 	%f92, %f90, %f91, %f89;
	ld.shared.f32 	%f93, [%r222+8];
	add.s32 	%r227, %r226, %r57;
	ld.shared.f32 	%f94, [%r227];
	fma.rn.f32 	%f95, %f93, %f94, %f92;
	ld.shared.f32 	%f96, [%r222+12];
	add.s32 	%r228, %r227, %r57;
	ld.shared.f32 	%f97, [%r228];
	fma.rn.f32 	%f301, %f96, %f97, %f95;
	add.s32 	%r366, %r366, 4;
$L__BB0_39:
	setp.eq.s32 	%p20, %r30, 0;
	@%p20 bra 	$L__BB0_44;
	setp.eq.s32 	%p21, %r30, 1;
	@%p21 bra 	$L__BB0_42;
	add.s32 	%r229, %r366, %r62;
	shl.b32 	%r230, %r229, 2;
	mov.u32 	%r231, sram;
	add.s32 	%r232, %r231, %r230;
	ld.shared.f32 	%f99, [%r232];
	mad.lo.s32 	%r233, %r366, %r49, %r61;
	shl.b32 	%r234, %r233, 2;
	add.s32 	%r235, %r8, %r234;
	ld.shared.f32 	%f100, [%r235];
	fma.rn.f32 	%f101, %f99, %f100, %f301;
	ld.shared.f32 	%f102, [%r232+4];
	add.s32 	%r236, %r235, %r57;
	ld.shared.f32 	%f103, [%r236];
	fma.rn.f32 	%f301, %f102, %f103, %f101;
	add.s32 	%r366, %r366, 2;
$L__BB0_42:
	setp.eq.s32 	%p22, %r32, 0;
	@%p22 bra 	$L__BB0_44;
	add.s32 	%r237, %r366, %r62;
	shl.b32 	%r238, %r237, 2;
	mov.u32 	%r239, sram;
	add.s32 	%r240, %r239, %r238;
	ld.shared.f32 	%f104, [%r240];
	mad.lo.s32 	%r241, %r366, %r49, %r61;
	shl.b32 	%r242, %r241, 2;
	add.s32 	%r243, %r8, %r242;
	ld.shared.f32 	%f105, [%r243];
	fma.rn.f32 	%f301, %f104, %f105, %f301;
$L__BB0_44:
	shl.b32 	%r244, %r361, 2;
	add.s32 	%r245, %r9, %r244;
	st.shared.f32 	[%r245], %f301;
	add.s32 	%r361, %r361, %r27;
	setp.lt.s32 	%p23, %r361, %r56;
	@%p23 bra 	$L__BB0_33;
	bra.uni 	$L__BB0_46;
$L__BB0_45:
	shl.b32 	%r198, %r368, 2;
	add.s32 	%r199, %r9, %r198;
	mov.b32 	%r200, 0;
	st.shared.u32 	[%r199], %r200;
	add.s32 	%r368, %r368, %r27;
	setp.lt.s32 	%p15, %r368, %r56;
	@%p15 bra 	$L__BB0_45;
$L__BB0_46:
	bar.sync 	0;
	@%p13 bra 	$L__BB0_49;
	mov.u32 	%r369, %r389;
$L__BB0_48:
	shl.b32 	%r246, %r369, 2;
	add.s32 	%r247, %r9, %r246;
	ld.shared.f32 	%f107, [%r247];
	mul.f32 	%f108, %f14, %f107;
	st.shared.f32 	[%r247], %f108;
	add.s32 	%r369, %r369, %r27;
	setp.lt.s32 	%p25, %r369, %r56;
	@%p25 bra 	$L__BB0_48;
$L__BB0_49:
	setp.ge.s32 	%p26, %r389, %r2;
	bar.sync 	0;
	@%p26 bra 	$L__BB0_66;
	and.b32  	%r88, %r41, -16;
	mov.u32 	%r370, %r389;
$L__BB0_51:
	setp.lt.s32 	%p27, %r49, 1;
	shl.b32 	%r248, %r370, 2;
	add.s32 	%r249, %r39, %r248;
	ld.shared.f32 	%f309, [%r249];
	@%p27 bra 	$L__BB0_65;
	setp.lt.u32 	%p28, %r45, 15;
	mul.lo.s32 	%r90, %r370, %r49;
	mov.b32 	%r373, 0;
	@%p28 bra 	$L__BB0_55;
	mov.b32 	%r371, 0;
$L__BB0_54:
	.pragma "nounroll";
	add.s32 	%r252, %r371, %r90;
	shl.b32 	%r253, %r252, 2;
	add.s32 	%r254, %r9, %r253;
	ld.shared.f32 	%f110, [%r254];
	max.f32 	%f111, %f309, %f110;
	ld.shared.f32 	%f112, [%r254+4];
	max.f32 	%f113, %f111, %f112;
	ld.shared.f32 	%f114, [%r254+8];
	max.f32 	%f115, %f113, %f114;
	ld.shared.f32 	%f116, [%r254+12];
	max.f32 	%f117, %f115, %f116;
	ld.shared.f32 	%f118, [%r254+16];
	max.f32 	%f119, %f117, %f118;
	ld.shared.f32 	%f120, [%r254+20];
	max.f32 	%f121, %f119, %f120;
	ld.shared.f32 	%f122, [%r254+24];
	max.f32 	%f123, %f121, %f122;
	ld.shared.f32 	%f124, [%r254+28];
	max.f32 	%f125, %f123, %f124;
	ld.shared.f32 	%f126, [%r254+32];
	max.f32 	%f127, %f125, %f126;
	ld.shared.f32 	%f128, [%r254+36];
	max.f32 	%f129, %f127, %f128;
	ld.shared.f32 	%f130, [%r254+40];
	max.f32 	%f131, %f129, %f130;
	ld.shared.f32 	%f132, [%r254+44];
	max.f32 	%f133, %f131, %f132;
	ld.shared.f32 	%f134, [%r254+48];
	max.f32 	%f135, %f133, %f134;
	ld.shared.f32 	%f136, [%r254+52];
	max.f32 	%f137, %f135, %f136;
	ld.shared.f32 	%f138, [%r254+56];
	max.f32 	%f139, %f137, %f138;
	ld.shared.f32 	%f140, [%r254+60];
	max.f32 	%f309, %f139, %f140;
	add.s32 	%r371, %r371, 16;
	setp.ne.s32 	%p29, %r371, %r88;
	mov.u32 	%r373, %r88;
	@%p29 bra 	$L__BB0_54;
$L__BB0_55:
	setp.eq.s32 	%p30, %r46, 0;
	@%p30 bra 	$L__BB0_65;
	setp.lt.u32 	%p31, %r47, 7;
	@%p31 bra 	$L__BB0_58;
	add.s32 	%r255, %r373, %r90;
	shl.b32 	%r256, %r255, 2;
	add.s32 	%r257, %r9, %r256;
	ld.shared.f32 	%f142, [%r257];
	max.f32 	%f143, %f309, %f142;
	ld.shared.f32 	%f144, [%r257+4];
	max.f32 	%f145, %f143, %f144;
	ld.shared.f32 	%f146, [%r257+8];
	max.f32 	%f147, %f145, %f146;
	ld.shared.f32 	%f148, [%r257+12];
	max.f32 	%f149, %f147, %f148;
	ld.shared.f32 	%f150, [%r257+16];
	max.f32 	%f151, %f149, %f150;
	ld.shared.f32 	%f152, [%r257+20];
	max.f32 	%f153, %f151, %f152;
	ld.shared.f32 	%f154, [%r257+24];
	max.f32 	%f155, %f153, %f154;
	ld.shared.f32 	%f156, [%r257+28];
	max.f32 	%f309, %f155, %f156;
	add.s32 	%r373, %r373, 8;
$L__BB0_58:
	setp.eq.s32 	%p32, %r43, 0;
	@%p32 bra 	$L__BB0_65;
	setp.lt.u32 	%p33, %r44, 3;
	@%p33 bra 	$L__BB0_61;
	add.s32 	%r258, %r373, %r90;
	shl.b32 	%r259, %r258, 2;
	add.s32 	%r260, %r9, %r259;
	ld.shared.f32 	%f158, [%r260];
	max.f32 	%f159, %f309, %f158;
	ld.shared.f32 	%f160, [%r260+4];
	max.f32 	%f161, %f159, %f160;
	ld.shared.f32 	%f162, [%r260+8];
	max.f32 	%f163, %f161, %f162;
	ld.shared.f32 	%f164, [%r260+12];
	max.f32 	%f309, %f163, %f164;
	add.s32 	%r373, %r373, 4;
$L__BB0_61:
	setp.eq.s32 	%p34, %r42, 0;
	@%p34 bra 	$L__BB0_65;
	setp.eq.s32 	%p35, %r42, 1;
	add.s32 	%r261, %r373, %r90;
	shl.b32 	%r262, %r261, 2;
	add.s32 	%r98, %r9, %r262;
	ld.shared.f32 	%f165, [%r98];
	max.f32 	%f309, %f309, %f165;
	@%p35 bra 	$L__BB0_65;
	setp.eq.s32 	%p36, %r42, 2;
	ld.shared.f32 	%f166, [%r98+4];
	max.f32 	%f309, %f309, %f166;
	@%p36 bra 	$L__BB0_65;
	ld.shared.f32 	%f167, [%r98+8];
	max.f32 	%f309, %f309, %f167;
$L__BB0_65:
	shl.b32 	%r263, %r370, 2;
	add.s32 	%r264, %r359, %r263;
	st.shared.f32 	[%r264], %f309;
	add.s32 	%r370, %r370, %r27;
	setp.lt.s32 	%p37, %r370, %r2;
	@%p37 bra 	$L__BB0_51;
$L__BB0_66:
	bar.sync 	0;
	@%p13 bra 	$L__BB0_69;
	mov.u32 	%r375, %r389;
$L__BB0_68:
	div.s32 	%r265, %r375, %r49;
	shl.b32 	%r266, %r375, 2;
	add.s32 	%r267, %r9, %r266;
	ld.shared.f32 	%f168, [%r267];
	shl.b32 	%r268, %r265, 2;
	add.s32 	%r269, %r359, %r268;
	ld.shared.f32 	%f169, [%r269];
	sub.f32 	%f170, %f168, %f169;
	mul.f32 	%f171, %f170, 0f3FB8AA3B;
	ex2.approx.f32 	%f172, %f171;
	st.shared.f32 	[%r267], %f172;
	add.s32 	%r375, %r375, %r27;
	setp.lt.s32 	%p39, %r375, %r56;
	@%p39 bra 	$L__BB0_68;
$L__BB0_69:
	bar.sync 	0;
	@%p26 bra 	$L__BB0_86;
	and.b32  	%r102, %r41, -16;
	mov.u32 	%r376, %r389;
$L__BB0_71:
	setp.lt.s32 	%p41, %r49, 1;
	shl.b32 	%r270, %r376, 2;
	add.s32 	%r104, %r19, %r270;
	ld.shared.f32 	%f173, [%r104];
	add.s32 	%r271, %r39, %r270;
	ld.shared.f32 	%f174, [%r271];
	add.s32 	%r272, %r359, %r270;
	ld.shared.f32 	%f175, [%r272];
	sub.f32 	%f176, %f174, %f175;
	mul.f32 	%f177, %f176, 0f3FB8AA3B;
	ex2.approx.f32 	%f178, %f177;
	mul.f32 	%f317, %f173, %f178;
	@%p41 bra 	$L__BB0_85;
	setp.lt.u32 	%p42, %r45, 15;
	mul.lo.s32 	%r105, %r376, %r49;
	mov.b32 	%r379, 0;
	@%p42 bra 	$L__BB0_75;
	mov.b32 	%r377, 0;
$L__BB0_74:
	.pragma "nounroll";
	add.s32 	%r275, %r377, %r105;
	shl.b32 	%r276, %r275, 2;
	add.s32 	%r277, %r9, %r276;
	ld.shared.f32 	%f180, [%r277];
	add.f32 	%f181, %f317, %f180;
	ld.shared.f32 	%f182, [%r277+4];
	add.f32 	%f183, %f181, %f182;
	ld.shared.f32 	%f184, [%r277+8];
	add.f32 	%f185, %f183, %f184;
	ld.shared.f32 	%f186, [%r277+12];
	add.f32 	%f187, %f185, %f186;
	ld.shared.f32 	%f188, [%r277+16];
	add.f32 	%f189, %f187, %f188;
	ld.shared.f32 	%f190, [%r277+20];
	add.f32 	%f191, %f189, %f190;
	ld.shared.f32 	%f192, [%r277+24];
	add.f32 	%f193, %f191, %f192;
	ld.shared.f32 	%f194, [%r277+28];
	add.f32 	%f195, %f193, %f194;
	ld.shared.f32 	%f196, [%r277+32];
	add.f32 	%f197, %f195, %f196;
	ld.shared.f32 	%f198, [%r277+36];
	add.f32 	%f199, %f197, %f198;
	ld.shared.f32 	%f200, [%r277+40];
	add.f32 	%f201, %f199, %f200;
	ld.shared.f32 	%f202, [%r277+44];
	add.f32 	%f203, %f201, %f202;
	ld.shared.f32 	%f204, [%r277+48];
	add.f32 	%f205, %f203, %f204;
	ld.shared.f32 	%f206, [%r277+52];
	add.f32 	%f207, %f205, %f206;
	ld.shared.f32 	%f208, [%r277+56];
	add.f32 	%f209, %f207, %f208;
	ld.shared.f32 	%f210, [%r277+60];
	add.f32 	%f317, %f209, %f210;
	add.s32 	%r377, %r377, 16;
	setp.ne.s32 	%p43, %r377, %r102;
	mov.u32 	%r379, %r102;
	@%p43 bra 	$L__BB0_74;
$L__BB0_75:
	setp.eq.s32 	%p44, %r46, 0;
	@%p44 bra 	$L__BB0_85;
	setp.lt.u32 	%p45, %r47, 7;
	@%p45 bra 	$L__BB0_78;
	add.s32 	%r278, %r379, %r105;
	shl.b32 	%r279, %r278, 2;
	add.s32 	%r280, %r9, %r279;
	ld.shared.f32 	%f212, [%r280];
	add.f32 	%f213, %f317, %f212;
	ld.shared.f32 	%f214, [%r280+4];
	add.f32 	%f215, %f213, %f214;
	ld.shared.f32 	%f216, [%r280+8];
	add.f32 	%f217, %f215, %f216;
	ld.shared.f32 	%f218, [%r280+12];
	add.f32 	%f219, %f217, %f218;
	ld.shared.f32 	%f220, [%r280+16];
	add.f32 	%f221, %f219, %f220;
	ld.shared.f32 	%f222, [%r280+20];
	add.f32 	%f223, %f221, %f222;
	ld.shared.f32 	%f224, [%r280+24];
	add.f32 	%f225, %f223, %f224;
	ld.shared.f32 	%f226, [%r280+28];
	add.f32 	%f317, %f225, %f226;
	add.s32 	%r379, %r379, 8;
$L__BB0_78:
	setp.eq.s32 	%p46, %r43, 0;
	@%p46 bra 	$L__BB0_85;
	setp.lt.u32 	%p47, %r44, 3;
	@%p47 bra 	$L__BB0_81;
	add.s32 	%r281, %r379, %r105;
	shl.b32 	%r282, %r281, 2;
	add.s32 	%r283, %r9, %r282;
	ld.shared.f32 	%f228, [%r283];
	add.f32 	%f229, %f317, %f228;
	ld.shared.f32 	%f230, [%r283+4];
	add.f32 	%f231, %f229, %f230;
	ld.shared.f32 	%f232, [%r283+8];
	add.f32 	%f233, %f231, %f232;
	ld.shared.f32 	%f234, [%r283+12];
	add.f32 	%f317, %f233, %f234;
	add.s32 	%r379, %r379, 4;
$L__BB0_81:
	setp.eq.s32 	%p48, %r42, 0;
	@%p48 bra 	$L__BB0_85;
	setp.eq.s32 	%p49, %r42, 1;
	add.s32 	%r284, %r379, %r105;
	shl.b32 	%r285, %r284, 2;
	add.s32 	%r113, %r9, %r285;
	ld.shared.f32 	%f235, [%r113];
	add.f32 	%f317, %f317, %f235;
	@%p49 bra 	$L__BB0_85;
	setp.eq.s32 	%p50, %r42, 2;
	ld.shared.f32 	%f236, [%r113+4];
	add.f32 	%f317, %f317, %f236;
	@%p50 bra 	$L__BB0_85;
	ld.shared.f32 	%f237, [%r113+8];
	add.f32 	%f317, %f317, %f237;
$L__BB0_85:
	st.shared.f32 	[%r104], %f317;
	add.s32 	%r376, %r376, %r27;
	setp.lt.s32 	%p51, %r376, %r2;
	@%p51 bra 	$L__BB0_71;
$L__BB0_86:
	bar.sync 	0;
	@%p10 bra 	$L__BB0_92;
	mov.u32 	%r381, %r389;
$L__BB0_88:
	div.s32 	%r116, %r381, %r147;
	mul.lo.s32 	%r286, %r116, %r147;
	sub.s32 	%r117, %r381, %r286;
	add.s32 	%r118, %r116, %r48;
	setp.ge.s32 	%p53, %r118, %r145;
	@%p53 bra 	$L__BB0_90;
	add.s32 	%r291, %r117, %r4;
	mad.lo.s32 	%r292, %r118, %r146, %r291;
	mul.wide.s32 	%rd13, %r292, 4;
	add.s64 	%rd14, %rd2, %rd13;
	ld.global.f32 	%f238, [%rd14];
	mad.lo.s32 	%r293, %r116, %r147, %r117;
	shl.b32 	%r294, %r293, 2;
	add.s32 	%r295, %r8, %r294;
	st.shared.f32 	[%r295], %f238;
	bra.uni 	$L__BB0_91;
$L__BB0_90:
	mad.lo.s32 	%r287, %r116, %r147, %r117;
	shl.b32 	%r288, %r287, 2;
	add.s32 	%r289, %r8, %r288;
	mov.b32 	%r290, 0;
	st.shared.u32 	[%r289], %r290;
$L__BB0_91:
	add.s32 	%r381, %r381, %r27;
	setp.lt.s32 	%p54, %r381, %r50;
	@%p54 bra 	$L__BB0_88;
$L__BB0_92:
	setp.ge.s32 	%p55, %r389, %r6;
	bar.sync 	0;
	@%p55 bra 	$L__BB0_95;
	mov.u32 	%r382, %r389;
$L__BB0_94:
	div.s32 	%r296, %r382, %r147;
	shl.b32 	%r297, %r296, 2;
	add.s32 	%r298, %r39, %r297;
	ld.shared.f32 	%f239, [%r298];
	add.s32 	%r299, %r359, %r297;
	ld.shared.f32 	%f240, [%r299];
	sub.f32 	%f241, %f239, %f240;
	mul.f32 	%f242, %f241, 0f3FB8AA3B;
	ex2.approx.f32 	%f243, %f242;
	shl.b32 	%r300, %r382, 2;
	add.s32 	%r301, %r10, %r300;
	ld.shared.f32 	%f244, [%r301];
	mul.f32 	%f245, %f243, %f244;
	st.shared.f32 	[%r301], %f245;
	add.s32 	%r382, %r382, %r27;
	setp.lt.s32 	%p56, %r382, %r6;
	@%p56 bra 	$L__BB0_94;
$L__BB0_95:
	bar.sync 	0;
	@%p55 bra 	$L__BB0_110;
	and.b32  	%r122, %r41, -8;
	and.b32  	%r123, %r41, 1;
	mov.u32 	%r383, %r389;
$L__BB0_97:
	setp.lt.s32 	%p58, %r49, 1;
	rem.s32 	%r125, %r383, %r147;
	shl.b32 	%r302, %r383, 2;
	add.s32 	%r126, %r10, %r302;
	ld.shared.f32 	%f325, [%r126];
	@%p58 bra 	$L__BB0_109;
	setp.lt.u32 	%p59, %r45, 7;
	div.s32 	%r304, %r383, %r147;
	mul.lo.s32 	%r127, %r304, %r49;
	mov.b32 	%r386, 0;
	@%p59 bra 	$L__BB0_101;
	mov.b32 	%r384, 0;
$L__BB0_100:
	.pragma "nounroll";
	add.s32 	%r306, %r384, %r127;
	shl.b32 	%r307, %r306, 2;
	add.s32 	%r308, %r9, %r307;
	ld.shared.f32 	%f247, [%r308];
	mad.lo.s32 	%r309, %r384, %r147, %r125;
	shl.b32 	%r310, %r309, 2;
	add.s32 	%r311, %r8, %r310;
	ld.shared.f32 	%f248, [%r311];
	fma.rn.f32 	%f249, %f247, %f248, %f325;
	ld.shared.f32 	%f250, [%r308+4];
	add.s32 	%r312, %r311, %r35;
	ld.shared.f32 	%f251, [%r312];
	fma.rn.f32 	%f252, %f250, %f251, %f249;
	ld.shared.f32 	%f253, [%r308+8];
	add.s32 	%r313, %r312, %r35;
	ld.shared.f32 	%f254, [%r313];
	fma.rn.f32 	%f255, %f253, %f254, %f252;
	ld.shared.f32 	%f256, [%r308+12];
	add.s32 	%r314, %r313, %r35;
	ld.shared.f32 	%f257, [%r314];
	fma.rn.f32 	%f258, %f256, %f257, %f255;
	ld.shared.f32 	%f259, [%r308+16];
	add.s32 	%r315, %r314, %r35;
	ld.shared.f32 	%f260, [%r315];
	fma.rn.f32 	%f261, %f259, %f260, %f258;
	ld.shared.f32 	%f262, [%r308+20];
	add.s32 	%r316, %r315, %r35;
	ld.shared.f32 	%f263, [%r316];
	fma.rn.f32 	%f264, %f262, %f263, %f261;
	ld.shared.f32 	%f265, [%r308+24];
	add.s32 	%r317, %r316, %r35;
	ld.shared.f32 	%f266, [%r317];
	fma.rn.f32 	%f267, %f265, %f266, %f264;
	ld.shared.f32 	%f268, [%r308+28];
	add.s32 	%r318, %r317, %r35;
	ld.shared.f32 	%f269, [%r318];
	fma.rn.f32 	%f325, %f268, %f269, %f267;
	add.s32 	%r384, %r384, 8;
	setp.ne.s32 	%p60, %r384, %r122;
	mov.u32 	%r386, %r122;
	@%p60 bra 	$L__BB0_100;
$L__BB0_101:
	setp.eq.s32 	%p61, %r43, 0;
	@%p61 bra 	$L__BB0_109;
	setp.lt.u32 	%p62, %r44, 3;
	@%p62 bra 	$L__BB0_104;
	add.s32 	%r319, %r386, %r127;
	shl.b32 	%r320, %r319, 2;
	add.s32 	%r321, %r9, %r320;
	ld.shared.f32 	%f271, [%r321];
	mad.lo.s32 	%r322, %r386, %r147, %r125;
	shl.b32 	%r323, %r322, 2;
	add.s32 	%r324, %r8, %r323;
	ld.shared.f32 	%f272, [%r324];
	fma.rn.f32 	%f273, %f271, %f272, %f325;
	ld.shared.f32 	%f274, [%r321+4];
	add.s32 	%r325, %r324, %r35;
	ld.shared.f32 	%f275, [%r325];
	fma.rn.f32 	%f276, %f274, %f275, %f273;
	ld.shared.f32 	%f277, [%r321+8];
	add.s32 	%r326, %r325, %r35;
	ld.shared.f32 	%f278, [%r326];
	fma.rn.f32 	%f279, %f277, %f278, %f276;
	ld.shared.f32 	%f280, [%r321+12];
	add.s32 	%r327, %r326, %r35;
	ld.shared.f32 	%f281, [%r327];
	fma.rn.f32 	%f325, %f280, %f281, %f279;
	add.s32 	%r386, %r386, 4;
$L__BB0_104:
	setp.eq.s32 	%p63, %r42, 0;
	@%p63 bra 	$L__BB0_109;
	setp.eq.s32 	%p64, %r42, 1;
	@%p64 bra 	$L__BB0_107;
	add.s32 	%r328, %r386, %r127;
	shl.b32 	%r329, %r328, 2;
	add.s32 	%r330, %r9, %r329;
	ld.shared.f32 	%f283, [%r330];
	mad.lo.s32 	%r331, %r386, %r147, %r125;
	shl.b32 	%r332, %r331, 2;
	add.s32 	%r333, %r8, %r332;
	ld.shared.f32 	%f284, [%r333];
	fma.rn.f32 	%f285, %f283, %f284, %f325;
	ld.shared.f32 	%f286, [%r330+4];
	add.s32 	%r334, %r333, %r35;
	ld.shared.f32 	%f287, [%r334];
	fma.rn.f32 	%f325, %f286, %f287, %f285;
	add.s32 	%r386, %r386, 2;
$L__BB0_107:
	setp.eq.s32 	%p65, %r123, 0;
	@%p65 bra 	$L__BB0_109;
	add.s32 	%r335, %r386, %r127;
	shl.b32 	%r336, %r335, 2;
	add.s32 	%r337, %r9, %r336;
	ld.shared.f32 	%f288, [%r337];
	mad.lo.s32 	%r338, %r386, %r147, %r125;
	shl.b32 	%r339, %r338, 2;
	add.s32 	%r340, %r8, %r339;
	ld.shared.f32 	%f289, [%r340];
	fma.rn.f32 	%f325, %f288, %f289, %f325;
$L__BB0_109:
	st.shared.f32 	[%r126], %f325;
	add.s32 	%r383, %r383, %r27;
	setp.lt.s32 	%p66, %r383, %r6;
	@%p66 bra 	$L__BB0_97;
$L__BB0_110:
	bar.sync 	0;
	add.s32 	%r357, %r357, 1;
	sub.s32 	%r356, %r356, %r149;
	setp.eq.s32 	%p67, %r357, %r150;
	mov.u32 	%r358, %r359;
	mov.u32 	%r359, %r39;
	@%p67 bra 	$L__BB0_19;
	bra.uni 	$L__BB0_13;

}


// ===== COMPILED SASS (sm_100) =====

	.target	sm_100

	.elftype	@"ET_EXEC"


//--------------------- .note.nv.tkinfo           --------------------------
	.section	.note.nv.tkinfo,"",@"SHT_NOTE"
	.sectionflags	@"SHF_NOTE_NV_TKINFO"
	.tkinfo
        /*0018*/ 	.word	0x00000002
        /*0030*/ 	.string	""
        /*0030*/ 	.string	"ptxas"
        /*0030*/ 	.string	"Cuda compilation tools, release 13.0, V13.0.88"
        /*0030*/ 	.string	"Build cuda_13.0.r13.0/compiler.36424714_0"
        /*0030*/ 	.string	"-arch sm_100 -m 64 "



//--------------------- .note.nv.cuinfo           --------------------------
	.section	.note.nv.cuinfo,"",@"SHT_NOTE"
	.sectionflags	@"SHF_NOTE_NV_CUINFO"
        /*0018*/ 	.short	0x0002
        /*001a*/ 	.short	0x0064
        /*001c*/ 	.short	0x0082
	.zero		2


//--------------------- .nv.info                  --------------------------
	.section	.nv.info,"",@"SHT_CUDA_INFO"
	.align	4


	//----- nvinfo : EIATTR_REGCOUNT
	.align		4
        /*0000*/ 	.byte	0x04, 0x2f
        /*0002*/ 	.short	(.L_1 - .L_0)
	.align		4
.L_0:
        /*0004*/ 	.word	index@(_Z16attention_kernelPKfS0_S0_Pfiiiiiiii)
        /*0008*/ 	.word	0x00000027


	//----- nvinfo : EIATTR_FRAME_SIZE
	.align		4
.L_1:
        /*000c*/ 	.byte	0x04, 0x11
        /*000e*/ 	.short	(.L_3 - .L_2)
	.align		4
.L_2:
        /*0010*/ 	.word	index@($__internal_2_$__cuda_sm3x_div_rn_noftz_f32_slowpath)
        /*0014*/ 	.word	0x00000000


	//----- nvinfo : EIATTR_FRAME_SIZE
	.align		4
.L_3:
        /*0018*/ 	.byte	0x04, 0x11
        /*001a*/ 	.short	(.L_5 - .L_4)
	.align		4
.L_4:
        /*001c*/ 	.word	index@($__internal_1_$__cuda_sm20_sqrt_rn_f32_slowpath)
        /*0020*/ 	.word	0x00000000


	//----- nvinfo : EIATTR_FRAME_SIZE
	.align		4
.L_5:
        /*0024*/ 	.byte	0x04, 0x11
        /*0026*/ 	.short	(.L_7 - .L_6)
	.align		4
.L_6:
        /*0028*/ 	.word	index@($__internal_0_$__cuda_sm20_rcp_rn_f32_slowpath)
        /*002c*/ 	.word	0x00000000


	//----- nvinfo : EIATTR_FRAME_SIZE
	.align		4
.L_7:
        /*0030*/ 	.byte	0x04, 0x11
        /*0032*/ 	.short	(.L_9 - .L_8)
	.align		4
.L_8:
        /*0034*/ 	.word	index@(_Z16attention_kernelPKfS0_S0_Pfiiiiiiii)
        /*0038*/ 	.word	0x00000000


	//----- nvinfo : EIATTR_MIN_STACK_SIZE
	.align		4
.L_9:
        /*003c*/ 	.byte	0x04, 0x12
        /*003e*/ 	.short	(.L_11 - .L_10)
	.align		4
.L_10:
        /*0040*/ 	.word	index@(_Z16attention_kernelPKfS0_S0_Pfiiiiiiii)
        /*0044*/ 	.word	0x00000000
.L_11:


//--------------------- .nv.compat                --------------------------
	.section	.nv.compat,"",@"SHT_CUDA_COMPAT_INFO"
	.align	4
        /*0000*/ 	.byte	0x02, 0x09, 0x00, 0x00, 0x02, 0x02, 0x01, 0x00, 0x02, 0x05, 0x05, 0x00, 0x03, 0x07, 0x01, 0x01
        /*0010*/ 	.byte	0x02, 0x03, 0x00, 0x00, 0x02, 0x06, 0x01, 0x00, 0x04, 0x0b, 0x08, 0x00, 0x01, 0x00, 0x00, 0x00
        /*0020*/ 	.byte	0x00, 0x00, 0x00, 0x00


//--------------------- .nv.info._Z16attention_kernelPKfS0_S0_Pfiiiiiiii --------------------------
	.section	.nv.info._Z16attention_kernelPKfS0_S0_Pfiiiiiiii,"",@"SHT_CUDA_INFO"
	.sectionflags	@""
	.align	4


	//----- nvinfo : EIATTR_CUDA_API_VERSION
	.align		4
        /*0000*/ 	.byte	0x04, 0x37
        /*0002*/ 	.short	(.L_13 - .L_12)
.L_12:
        /*0004*/ 	.word	0x00000082


	//----- nvinfo : EIATTR_KPARAM_INFO
	.align		4
.L_13:
        /*0008*/ 	.byte	0x04, 0x17
        /*000a*/ 	.short	(.L_15 - .L_14)
.L_14:
        /*000c*/ 	.word	0x00000000
        /*0010*/ 	.short	0x000b
        /*0012*/ 	.short	0x003c
        /*0014*/ 	.byte	0x00, 0xf0, 0x11, 0x00


	//----- nvinfo : EIATTR_KPARAM_INFO
	.align		4
.L_15:
        /*0018*/ 	.byte	0x04, 0x17
        /*001a*/ 	.short	(.L_17 - .L_16)
.L_16:
        /*001c*/ 	.word	0x00000000
        /*0020*/ 	.short	0x000a
        /*0022*/ 	.short	0x0038
        /*0024*/ 	.byte	0x00, 0xf0, 0x11, 0x00


	//----- nvinfo : EIATTR_KPARAM_INFO
	.align		4
.L_17:
        /*0028*/ 	.byte	0x04, 0x17
        /*002a*/ 	.short	(.L_19 - .L_18)
.L_18:
        /*002c*/ 	.word	0x00000000
        /*0030*/ 	.short	0x0009
        /*0032*/ 	.short	0x0034
        /*0034*/ 	.byte	0x00, 0xf0, 0x11, 0x00


	//----- nvinfo : EIATTR_KPARAM_INFO
	.align		4
.L_19:
        /*0038*/ 	.byte	0x04, 0x17
        /*003a*/ 	.short	(.L_21 - .L_20)
.L_20:
        /*003c*/ 	.word	0x00000000
        /*0040*/ 	.short	0x0008
        /*0042*/ 	.short	0x0030
        /*0044*/ 	.byte	0x00, 0xf0, 0x11, 0x00


	//----- nvinfo : EIATTR_KPARAM_INFO
	.align		4
.L_21:
        /*0048*/ 	.byte	0x04, 0x17
        /*004a*/ 	.short	(.L_23 - .L_22)
.L_22:
        /*004c*/ 	.word	0x00000000
        /*0050*/ 	.short	0x0007
        /*0052*/ 	.short	0x002c
        /*0054*/ 	.byte	0x00, 0xf0, 0x11, 0x00


	//----- nvinfo : EIATTR_KPARAM_INFO
	.align		4
.L_23:
        /*0058*/ 	.byte	0x04, 0x17
        /*005a*/ 	.short	(.L_25 - .L_24)
.L_24:
        /*005c*/ 	.word	0x00000000
        /*0060*/ 	.short	0x0006
        /*0062*/ 	.short	0x0028
        /*0064*/ 	.byte	0x00, 0xf0, 0x11, 0x00


	//----- nvinfo : EIATTR_KPARAM_INFO
	.align		4
.L_25:
        /*0068*/ 	.byte	0x04, 0x17
        /*006a*/ 	.short	(.L_27 - .L_26)
.L_26:
        /*006c*/ 	.word	0x00000000
        /*0070*/ 	.short	0x0005
        /*0072*/ 	.short	0x0024
        /*0074*/ 	.byte	0x00, 0xf0, 0x11, 0x00


	//----- nvinfo : EIATTR_KPARAM_INFO
	.align		4
.L_27:
        /*0078*/ 	.byte	0x04, 0x17
        /*007a*/ 	.short	(.L_29 - .L_28)
.L_28:
        /*007c*/ 	.word	0x00000000
        /*0080*/ 	.short	0x0004
        /*0082*/ 	.short	0x0020
        /*0084*/ 	.byte	0x00, 0xf0, 0x11, 0x00


	//----- nvinfo : EIATTR_KPARAM_INFO
	.align		4
.L_29:
        /*0088*/ 	.byte	0x04, 0x17
        /*008a*/ 	.short	(.L_31 - .L_30)
.L_30:
        /*008c*/ 	.word	0x00000000
        /*0090*/ 	.short	0x0003
        /*0092*/ 	.short	0x0018
        /*0094*/ 	.byte	0x00, 0xf5, 0x21, 0x00


	//----- nvinfo : EIATTR_KPARAM_INFO
	.align		4
.L_31:
        /*0098*/ 	.byte	0x04, 0x17
        /*009a*/ 	.short	(.L_33 - .L_32)
.L_32:
        /*009c*/ 	.word	0x00000000
        /*00a0*/ 	.short	0x0002
        /*00a2*/ 	.short	0x0010
        /*00a4*/ 	.byte	0x00, 0xf5, 0x21, 0x00


	//----- nvinfo : EIATTR_KPARAM_INFO
	.align		4
.L_33:
        /*00a8*/ 	.byte	0x04, 0x17
        /*00aa*/ 	.short	(.L_35 - .L_34)
.L_34:
        /*00ac*/ 	.word	0x00000000
        /*00b0*/ 	.short	0x0001
        /*00b2*/ 	.short	0x0008
        /*00b4*/ 	.byte	0x00, 0xf5, 0x21, 0x00


	//----- nvinfo : EIATTR_KPARAM_INFO
	.align		4
.L_35:
        /*00b8*/ 	.byte	0x04, 0x17
        /*00ba*/ 	.short	(.L_37 - .L_36)
.L_36:
        /*00bc*/ 	.word	0x00000000
        /*00c0*/ 	.short	0x0000
        /*00c2*/ 	.short	0x0000
        /*00c4*/ 	.byte	0x00, 0xf5, 0x21, 0x00


	//----- nvinfo : EIATTR_SPARSE_MMA_MASK
	.align		4
.L_37:
        /*00c8*/ 	.byte	0x03, 0x50
        /*00ca*/ 	.short	0x0000


	//----- nvinfo : EIATTR_MAXREG_COUNT
	.align		4
        /*00cc*/ 	.byte	0x03, 0x1b
        /*00ce*/ 	.short	0x00ff


	//----- nvinfo : EIATTR_NUM_BARRIERS
	.align		4
        /*00d0*/ 	.byte	0x02, 0x4c
        /*00d2*/ 	.byte	0x01
	.zero		1


	//----- nvinfo : EIATTR_MERCURY_ISA_VERSION
	.align		4
        /*00d4*/ 	.byte	0x03, 0x5f
        /*00d6*/ 	.short	0x0101


	//----- nvinfo : EIATTR_VRC_CTA_INIT_COUNT
	.align		4
        /*00d8*/ 	.byte	0x02, 0x4a
	.zero		1
	.zero		1


	//----- nvinfo : EIATTR_EXIT_INSTR_OFFSETS
	.align		4
        /*00dc*/ 	.byte	0x04, 0x1c
        /*00de*/ 	.short	(.L_39 - .L_38)


	//   ....[0]....
.L_38:
        /*00e0*/ 	.word	0x000042c0


	//----- nvinfo : EIATTR_CRS_STACK_SIZE
	.align		4
.L_39:
        /*00e4*/ 	.byte	0x04, 0x1e
        /*00e6*/ 	.short	(.L_41 - .L_40)
.L_40:
        /*00e8*/ 	.word	0x00000000


	//----- nvinfo : EIATTR_CBANK_PARAM_SIZE
	.align		4
.L_41:
        /*00ec*/ 	.byte	0x03, 0x19
        /*00ee*/ 	.short	0x0040


	//----- nvinfo : EIATTR_PARAM_CBANK
	.align		4
        /*00f0*/ 	.byte	0x04, 0x0a
        /*00f2*/ 	.short	(.L_43 - .L_42)
	.align		4
.L_42:
        /*00f4*/ 	.word	index@(.nv.constant0._Z16attention_kernelPKfS0_S0_Pfiiiiiiii)
        /*00f8*/ 	.short	0x0380
        /*00fa*/ 	.short	0x0040


	//----- nvinfo : EIATTR_SW_WAR
	.align		4
.L_43:
        /*00fc*/ 	.byte	0x04, 0x36
        /*00fe*/ 	.short	(.L_45 - .L_44)
.L_44:
        /*0100*/ 	.word	0x00000008
.L_45:


//--------------------- .nv.callgraph             --------------------------
	.section	.nv.callgraph,"",@"SHT_CUDA_CALLGRAPH"
	.align	4
	.sectionentsize	8
	.align		4
        /*0000*/ 	.word	0x00000000
	.align		4
        /*0004*/ 	.word	0xffffffff
	.align		4
        /*0008*/ 	.word	0x00000000
	.align		4
        /*000c*/ 	.word	0xfffffffe
	.align		4
        /*0010*/ 	.word	0x00000000
	.align		4
        /*0014*/ 	.word	0xfffffffd
	.align		4
        /*0018*/ 	.word	0x00000000
	.align		4
        /*001c*/ 	.word	0xfffffffc


//--------------------- .text._Z16attention_kernelPKfS0_S0_Pfiiiiiiii --------------------------
	.section	.text._Z16attention_kernelPKfS0_S0_Pfiiiiiiii,"ax",@progbits
	.align	128
        .global         _Z16attention_kernelPKfS0_S0_Pfiiiiiiii
        .type           _Z16attention_kernelPKfS0_S0_Pfiiiiiiii,@function
        .size           _Z16attention_kernelPKfS0_S0_Pfiiiiiiii,(.L_x_103 - _Z16attention_kernelPKfS0_S0_Pfiiiiiiii)
        .other          _Z16attention_kernelPKfS0_S0_Pfiiiiiiii,@"STO_CUDA_ENTRY STV_DEFAULT"
_Z16attention_kernelPKfS0_S0_Pfiiiiiiii:
.text._Z16attention_kernelPKfS0_S0_Pfiiiiiiii:
[----:B------:R-:W-:Y:S08]  /*0000*/  LDC R1, c[0x0][0x37c] ;  /* 0x0000df00ff017b82 */ /* 0x000ff00000000800 */
[----:B------:R-:W0:Y:S01]  /*0010*/  LDC.64 R2, c[0x0][0x3a8] ;  /* 0x0000ea00ff027b82 */ /* 0x000e220000000a00 */
[----:B------:R-:W1:Y:S01]  /*0020*/  LDCU UR6, c[0x0][0x3b0] ;  /* 0x00007600ff0677ac */ /* 0x000e620008000800 */
[----:B------:R-:W-:Y:S01]  /*0030*/  BSSY.RECONVERGENT B0, `(.L_x_0) ;  /* 0x0000056000007945 */ /* 0x000fe20003800200 */
[----:B------:R-:W2:Y:S05]  /*0040*/  LDCU UR5, c[0x0][0x3a0] ;  /* 0x00007400ff0577ac */ /* 0x000eaa0008000800 */
[----:B------:R-:W3:Y:S01]  /*0050*/  S2UR UR4, SR_CTAID.X ;  /* 0x00000000000479c3 */ /* 0x000ee20000002500 */
[----:B------:R-:W4:Y:S01]  /*0060*/  LDCU.64 UR10, c[0x0][0x358] ;  /* 0x00006b00ff0a77ac */ /* 0x000f220008000a00 */
[----:B------:R-:W0:Y:S01]  /*0070*/  LDCU UR7, c[0x0][0x3a8] ;  /* 0x00007500ff0777ac */ /* 0x000e220008000800 */
[----:B------:R-:W0:Y:S01]  /*0080*/  LDCU UR8, c[0x0][0x3b0] ;  /* 0x00007600ff0877ac */ /* 0x000e220008000800 */
[----:B-1----:R-:W-:Y:S01]  /*0090*/  IMAD.U32 R17, RZ, RZ, UR6 ;  /* 0x00000006ff117e24 */ /* 0x002fe2000f8e00ff */
[----:B------:R-:W1:Y:S01]  /*00a0*/  LDCU UR6, c[0x0][0x3a0] ;  /* 0x00007400ff0677ac */ /* 0x000e620008000800 */
[----:B0-----:R-:W0:Y:S01]  /*00b0*/  I2F.U32.RP R0, R3 ;  /* 0x0000000300007306 */ /* 0x001e220000209000 */
[----:B------:R-:W-:Y:S01]  /*00c0*/  ISETP.NE.U32.AND P2, PT, R3, RZ, PT ;  /* 0x000000ff0300720c */ /* 0x000fe20003f45070 */
[----:B------:R-:W-:-:S06]  /*00d0*/  IMAD R14, R17, R2, RZ ;  /* 0x00000002110e7224 */ /* 0x000fcc00078e02ff */
[----:B0-----:R-:W0:Y:S02]  /*00e0*/  MUFU.RCP R0, R0 ;  /* 0x0000000000007308 */ /* 0x001e240000001000 */
[----:B0-----:R-:W-:-:S06]  /*00f0*/  VIADD R5, R0, 0xffffffe ;  /* 0x0ffffffe00057836 */ /* 0x001fcc0000000000 */
[----:B------:R-:W0:Y:S02]  /*0100*/  F2I.FTZ.U32.TRUNC.NTZ R5, R5 ;  /* 0x0000000500057305 */ /* 0x000e24000021f000 */
[----:B0-----:R-:W-:-:S04]  /*0110*/  IMAD.MOV R4, RZ, RZ, -R5 ;  /* 0x000000ffff047224 */ /* 0x001fc800078e0a05 */
[----:B------:R-:W-:Y:S02]  /*0120*/  IMAD R7, R4, R3, RZ ;  /* 0x0000000304077224 */ /* 0x000fe400078e02ff */
[----:B------:R-:W-:-:S05]  /*0130*/  HFMA2 R4, -RZ, RZ, 0, 0 ;  /* 0x00000000ff047431 */ /* 0x000fca00000001ff */
[----:B------:R-:W-:Y:S02]  /*0140*/  IMAD.HI.U32 R4, R5, R7, R4 ;  /* 0x0000000705047227 */ /* 0x000fe400078e0004 */
[----:B------:R-:W0:Y:S04]  /*0150*/  S2R R5, SR_TID.X ;  /* 0x0000000000057919 */ /* 0x000e280000002100 */
[----:B---3--:R-:W-:-:S04]  /*0160*/  IMAD.HI.U32 R4, R4, UR4, RZ ;  /* 0x0000000404047c27 */ /* 0x008fc8000f8e00ff */
[----:B------:R-:W-:-:S04]  /*0170*/  IMAD.MOV R6, RZ, RZ, -R4 ;  /* 0x000000ffff067224 */ /* 0x000fc800078e0a04 */
[----:B------:R-:W-:-:S05]  /*0180*/  IMAD R0, R3, R6, UR4 ;  /* 0x0000000403007e24 */ /* 0x000fca000f8e0206 */
[----:B------:R-:W-:-:S13]  /*0190*/  ISETP.GE.U32.AND P0, PT, R0, R3, PT ;  /* 0x000000030000720c */ /* 0x000fda0003f06070 */
[----:B------:R-:W-:Y:S01]  /*01a0*/  @P0 IMAD.IADD R0, R0, 0x1, -R3 ;  /* 0x0000000100000824 */ /* 0x000fe200078e0a03 */
[----:B------:R-:W-:-:S04]  /*01b0*/  @P0 IADD3 R4, PT, PT, R4, 0x1, RZ ;  /* 0x0000000104040810 */ /* 0x000fc80007ffe0ff */
[----:B------:R-:W-:-:S13]  /*01c0*/  ISETP.GE.U32.AND P1, PT, R0, R3, PT ;  /* 0x000000030000720c */ /* 0x000fda0003f26070 */
[----:B------:R-:W-:Y:S01]  /*01d0*/  @P1 VIADD R4, R4, 0x1 ;  /* 0x0000000104041836 */ /* 0x000fe20000000000 */
[----:B------:R-:W-:-:S04]  /*01e0*/  @!P2 LOP3.LUT R4, RZ, R3, RZ, 0x33, !PT ;  /* 0x00000003ff04a212 */ /* 0x000fc800078e33ff */
[----:B------:R-:W-:-:S05]  /*01f0*/  IADD3 R8, PT, PT, -R4, RZ, RZ ;  /* 0x000000ff04087210 */ /* 0x000fca0007ffe1ff */
[----:B--2---:R-:W-:Y:S02]  /*0200*/  IMAD R0, R8, R17, UR5 ;  /* 0x0000000508007e24 */ /* 0x004fe4000f8e0211 */
[----:B------:R-:W-:-:S03]  /*0210*/  IMAD R7, R3, R8, UR4 ;  /* 0x0000000403077e24 */ /* 0x000fc6000f8e0208 */
[----:B------:R-:W-:-:S05]  /*0220*/  VIMNMX R13, PT, PT, R0, R17, PT ;  /* 0x00000011000d7248 */ /* 0x000fca0003fe0100 */
[----:B------:R-:W-:-:S05]  /*0230*/  IMAD R6, R13, R2, RZ ;  /* 0x000000020d067224 */ /* 0x000fca00078e02ff */
[----:B0-----:R-:W-:-:S13]  /*0240*/  ISETP.GE.AND P0, PT, R5, R6, PT ;  /* 0x000000060500720c */ /* 0x001fda0003f06270 */
[----:B-1--4-:R-:W-:Y:S05]  /*0250*/  @P0 BRA `(.L_x_1) ;  /* 0x0000000000cc0947 */ /* 0x012fea0003800000 */
[----:B------:R-:W-:Y:S01]  /*0260*/  IABS R0, R2 ;  /* 0x0000000200007213 */ /* 0x000fe20000000000 */
[----:B------:R-:W0:Y:S01]  /*0270*/  LDC R3, c[0x0][0x360] ;  /* 0x0000d800ff037b82 */ /* 0x000e220000000800 */
[----:B------:R-:W-:Y:S02]  /*0280*/  MOV R11, R5 ;  /* 0x00000005000b7202 */ /* 0x000fe40000000f00 */
[----:B------:R-:W1:Y:S08]  /*0290*/  I2F.RP R2, R0 ;  /* 0x0000000000027306 */ /* 0x000e700000209400 */
[----:B-1----:R-:W1:Y:S02]  /*02a0*/  MUFU.RCP R2, R2 ;  /* 0x0000000200027308 */ /* 0x002e640000001000 */
[----:B-1----:R-:W-:-:S06]  /*02b0*/  VIADD R8, R2, 0xffffffe ;  /* 0x0ffffffe02087836 */ /* 0x002fcc0000000000 */
[----:B------:R1:W2:Y:S02]  /*02c0*/  F2I.FTZ.U32.TRUNC.NTZ R9, R8 ;  /* 0x0000000800097305 */ /* 0x0002a4000021f000 */
[----:B-1----:R-:W-:Y:S02]  /*02d0*/  IMAD.MOV.U32 R8, RZ, RZ, RZ ;  /* 0x000000ffff087224 */ /* 0x002fe400078e00ff */
[----:B--2---:R-:W-:-:S04]  /*02e0*/  IMAD.MOV R15, RZ, RZ, -R9 ;  /* 0x000000ffff0f7224 */ /* 0x004fc800078e0a09 */
[----:B------:R-:W-:-:S04]  /*02f0*/  IMAD R15, R15, R0, RZ ;  /* 0x000000000f0f7224 */ /* 0x000fc800078e02ff */
[----:B0-----:R-:W-:-:S07]  /*0300*/  IMAD.HI.U32 R10, R9, R15, R8 ;  /* 0x0000000f090a7227 */ /* 0x001fce00078e0008 */
.L_x_2:
[----:B------:R-:W-:Y:S01]  /*0310*/  IABS R9, R11 ;  /* 0x0000000b00097213 */ /* 0x000fe20000000000 */
[----:B------:R-:W-:Y:S01]  /*0320*/  IMAD.U32 R2, RZ, RZ, UR7 ;  /* 0x00000007ff027e24 */ /* 0x000fe2000f8e00ff */
[----:B------:R-:W-:-:S03]  /*0330*/  MOV R17, UR8 ;  /* 0x0000000800117c02 */ /* 0x000fc60008000f00 */
[----:B------:R-:W-:Y:S01]  /*0340*/  IMAD.HI.U32 R8, R10, R9, RZ ;  /* 0x000000090a087227 */ /* 0x000fe200078e00ff */
[----:B------:R-:W-:-:S04]  /*0350*/  IABS R16, R2 ;  /* 0x0000000200107213 */ /* 0x000fc80000000000 */
[----:B------:R-:W-:-:S05]  /*0360*/  IADD3 R12, PT, PT, -R8, RZ, RZ ;  /* 0x000000ff080c7210 */ /* 0x000fca0007ffe1ff */
[----:B------:R-:W-:-:S05]  /*0370*/  IMAD R9, R16, R12, R9 ;  /* 0x0000000c10097224 */ /* 0x000fca00078e0209 */
[----:B------:R-:W-:-:S13]  /*0380*/  ISETP.GT.U32.AND P1, PT, R0, R9, PT ;  /* 0x000000090000720c */ /* 0x000fda0003f24070 */
[----:B------:R-:W-:Y:S02]  /*0390*/  @!P1 IMAD.IADD R9, R9, 0x1, -R16 ;  /* 0x0000000109099824 */ /* 0x000fe400078e0a10 */
[----:B------:R-:W-:Y:S01]  /*03a0*/  @!P1 VIADD R8, R8, 0x1 ;  /* 0x0000000108089836 */ /* 0x000fe20000000000 */
[----:B------:R-:W-:Y:S02]  /*03b0*/  ISETP.NE.AND P1, PT, R2, RZ, PT ;  /* 0x000000ff0200720c */ /* 0x000fe40003f25270 */
[----:B------:R-:W-:Y:S02]  /*03c0*/  ISETP.GE.U32.AND P0, PT, R9, R0, PT ;  /* 0x000000000900720c */ /* 0x000fe40003f06070 */
[----:B------:R-:W-:-:S04]  /*03d0*/  LOP3.LUT R9, R11, R2, RZ, 0x3c, !PT ;  /* 0x000000020b097212 */ /* 0x000fc800078e3cff */
[----:B------:R-:W-:-:S07]  /*03e0*/  ISETP.GE.AND P2, PT, R9, RZ, PT ;  /* 0x000000ff0900720c */ /* 0x000fce0003f46270 */
[----:B------:R-:W-:-:S05]  /*03f0*/  @P0 IADD3 R8, PT, PT, R8, 0x1, RZ ;  /* 0x0000000108080810 */ /* 0x000fca0007ffe0ff */
[----:B------:R-:W-:-:S04]  /*0400*/  IMAD.MOV.U32 R19, RZ, RZ, R8 ;  /* 0x000000ffff137224 */ /* 0x000fc800078e0008 */
[----:B------:R-:W-:Y:S01]  /*0410*/  @!P2 IMAD.MOV R19, RZ, RZ, -R19 ;  /* 0x000000ffff13a224 */ /* 0x000fe200078e0a13 */
[----:B------:R-:W-:-:S05]  /*0420*/  @!P1 LOP3.LUT R19, RZ, R2, RZ, 0x33, !PT ;  /* 0x00000002ff139212 */ /* 0x000fca00078e33ff */
[--C-:B------:R-:W-:Y:S02]  /*0430*/  IMAD R18, R4, R17, R19.reuse ;  /* 0x0000001104127224 */ /* 0x100fe400078e0213 */
[----:B------:R-:W-:-:S03]  /*0440*/  IMAD.MOV R12, RZ, RZ, -R19 ;  /* 0x000000ffff0c7224 */ /* 0x000fc600078e0a13 */
[----:B------:R-:W-:Y:S01]  /*0450*/  ISETP.GE.AND P0, PT, R18, UR6, PT ;  /* 0x0000000612007c0c */ /* 0x000fe2000bf06270 */
[----:B------:R-:W-:-:S12]  /*0460*/  IMAD R16, R2, R12, R11 ;  /* 0x0000000c02107224 */ /* 0x000fd800078e020b */
[----:B------:R-:W0:Y:S01]  /*0470*/  @!P0 LDC R15, c[0x0][0x3a4] ;  /* 0x0000e900ff0f8b82 */ /* 0x000e220000000800 */
[----:B------:R-:W-:-:S07]  /*0480*/  @!P0 IMAD R12, R7, R2, R16 ;  /* 0x00000002070c8224 */ /* 0x000fce00078e0210 */
[----:B------:R-:W1:Y:S01]  /*0490*/  @!P0 LDC.64 R8, c[0x0][0x380] ;  /* 0x0000e000ff088b82 */ /* 0x000e620000000a00 */
[----:B0-----:R-:W-:-:S04]  /*04a0*/  @!P0 IMAD R15, R18, R15, R12 ;  /* 0x0000000f120f8224 */ /* 0x001fc800078e020c */
[----:B-1----:R-:W-:-:S06]  /*04b0*/  @!P0 IMAD.WIDE R8, R15, 0x4, R8 ;  /* 0x000000040f088825 */ /* 0x002fcc00078e0208 */
[----:B------:R-:W2:Y:S01]  /*04c0*/  @!P0 LDG.E R8, desc[UR10][R8.64] ;  /* 0x0000000a08088981 */ /* 0x000ea2000c1e1900 */
[----:B------:R-:W0:Y:S01]  /*04d0*/  S2UR UR5, SR_CgaCtaId ;  /* 0x00000000000579c3 */ /* 0x000e220000008800 */
[----:B------:R-:W-:Y:S01]  /*04e0*/  UMOV UR4, 0x400 ;  /* 0x0000040000047882 */ /* 0x000fe20000000000 */
[CCC-:B------:R-:W-:Y:S02]  /*04f0*/  @!P0 IMAD R12, R19.reuse, R2.reuse, R16.reuse ;  /* 0x00000002130c8224 */ /* 0x1c0fe400078e0210 */
[----:B------:R-:W-:Y:S02]  /*0500*/  @P0 IMAD R16, R19, R2, R16 ;  /* 0x0000000213100224 */ /* 0x000fe400078e0210 */
[----:B------:R-:W-:Y:S01]  /*0510*/  IMAD.IADD R11, R3, 0x1, R11 ;  /* 0x00000001030b7824 */ /* 0x000fe200078e020b */
[----:B0-----:R-:W-:-:S06]  /*0520*/  ULEA UR4, UR5, UR4, 0x18 ;  /* 0x0000000405047291 */ /* 0x001fcc000f8ec0ff */
[----:B------:R-:W-:Y:S02]  /*0530*/  @!P0 LEA R15, R12, UR4, 0x2 ;  /* 0x000000040c0f8c11 */ /* 0x000fe4000f8e10ff */
[----:B------:R-:W-:-:S03]  /*0540*/  @P0 LEA R16, R16, UR4, 0x2 ;  /* 0x0000000410100c11 */ /* 0x000fc6000f8e10ff */
[----:B--2---:R0:W-:Y:S04]  /*0550*/  @!P0 STS [R15], R8 ;  /* 0x000000080f008388 */ /* 0x0041e80000000800 */
[----:B------:R0:W-:Y:S01]  /*0560*/  @P0 STS [R16], RZ ;  /* 0x000000ff10000388 */ /* 0x0001e20000000800 */
[----:B------:R-:W-:-:S13]  /*0570*/  ISETP.GE.AND P0, PT, R11, R6, PT ;  /* 0x000000060b00720c */ /* 0x000fda0003f06270 */
[----:B0-----:R-:W-:Y:S05]  /*0580*/  @!P0 BRA `(.L_x_2) ;  /* 0xfffffffc00608947 */ /* 0x001fea000383ffff */
.L_x_1:
[----:B------:R-:W-:Y:S05]  /*0590*/  BSYNC.RECONVERGENT B0 ;  /* 0x0000000000007941 */ /* 0x000fea0003800200 */
.L_x_0:
[----:B------:R-:W0:Y:S01]  /*05a0*/  S2UR UR5, SR_CgaCtaId ;  /* 0x00000000000579c3 */ /* 0x000e220000008800 */
[----:B------:R-:W1:Y:S01]  /*05b0*/  LDCU UR6, c[0x0][0x3b4] ;  /* 0x00007680ff0677ac */ /* 0x000e620008000800 */
[----:B------:R-:W-:Y:S01]  /*05c0*/  SHF.L.U32 R3, R14, 0x2, RZ ;  /* 0x000000020e037819 */ /* 0x000fe200000006ff */
[----:B------:R-:W-:Y:S01]  /*05d0*/  BSSY.RECONVERGENT B0, `(.L_x_3) ;  /* 0x0000012000007945 */ /* 0x000fe20003800200 */
[----:B------:R-:W-:Y:S01]  /*05e0*/  ISETP.GE.AND P0, PT, R5, R14, PT ;  /* 0x0000000e0500720c */ /* 0x000fe20003f06270 */
[----:B------:R-:W-:Y:S01]  /*05f0*/  UMOV UR4, 0x400 ;  /* 0x0000040000047882 */ /* 0x000fe20000000000 */
[----:B-1----:R-:W-:Y:S02]  /*0600*/  IMAD R11, R2, UR6, RZ ;  /* 0x00000006020b7c24 */ /* 0x002fe4000f8e02ff */
[----:B------:R-:W-:Y:S01]  /*0610*/  IMAD R8, R17, UR6, RZ ;  /* 0x0000000611087c24 */ /* 0x000fe2000f8e02ff */
[----:B0-----:R-:W-:-:S06]  /*0620*/  ULEA UR4, UR5, UR4, 0x18 ;  /* 0x0000000405047291 */ /* 0x001fcc000f8ec0ff */
[----:B------:R-:W-:-:S04]  /*0630*/  VIADD R12, R3, UR4 ;  /* 0x00000004030c7c36 */ /* 0x000fc80008000000 */
[----:B------:R-:W-:-:S05]  /*0640*/  IMAD R11, R11, 0x4, R12 ;  /* 0x000000040b0b7824 */ /* 0x000fca00078e020c */
[----:B------:R-:W-:-:S05]  /*0650*/  LEA R8, R8, R11, 0x2 ;  /* 0x0000000b08087211 */ /* 0x000fca00078e10ff */
[----:B------:R-:W-:Y:S01]  /*0660*/  IMAD.IADD R10, R3, 0x1, R8 ;  /* 0x00000001030a7824 */ /* 0x000fe200078e0208 */
[----:B------:R-:W-:Y:S06]  /*0670*/  @P0 BRA `(.L_x_4) ;  /* 0x00000000001c0947 */ /* 0x000fec0003800000 */
[----:B------:R-:W0:Y:S01]  /*0680*/  LDC R16, c[0x0][0x360] ;  /* 0x0000d800ff107b82 */ /* 0x000e220000000800 */
[----:B------:R-:W-:-:S07]  /*0690*/  IMAD.MOV.U32 R3, RZ, RZ, R5 ;  /* 0x000000ffff037224 */ /* 0x000fce00078e0005 */
.L_x_5:
[----:B------:R-:W-:Y:S01]  /*06a0*/  LEA R0, R3, R8, 0x2 ;  /* 0x0000000803007211 */ /* 0x000fe200078e10ff */
[----:B0-----:R-:W-:-:S04]  /*06b0*/  IMAD.IADD R3, R16, 0x1, R3 ;  /* 0x0000000110037824 */ /* 0x001fc800078e0203 */
[----:B------:R1:W-:Y:S01]  /*06c0*/  STS [R0], RZ ;  /* 0x000000ff00007388 */ /* 0x0003e20000000800 */
[----:B------:R-:W-:-:S13]  /*06d0*/  ISETP.GE.AND P0, PT, R3, R14, PT ;  /* 0x0000000e0300720c */ /* 0x000fda0003f06270 */
[----:B-1----:R-:W-:Y:S05]  /*06e0*/  @!P0 BRA `(.L_x_5) ;  /* 0xfffffffc00ec8947 */ /* 0x002fea000383ffff */
.L_x_4:
[----:B------:R-:W-:Y:S05]  /*06f0*/  BSYNC.RECONVERGENT B0 ;  /* 0x0000000000007941 */ /* 0x000fea0003800200 */
.L_x_3:
[----:B------:R-:W-:Y:S01]  /*0700*/  ISETP.GE.AND P0, PT, R5, R17, PT ;  /* 0x000000110500720c */ /* 0x000fe20003f06270 */
[C---:B------:R-:W-:Y:S01]  /*0710*/  IMAD R15, R17.reuse, 0x4, R10 ;  /* 0x00000004110f7824 */ /* 0x040fe200078e020a */
[----:B------:R-:W-:Y:S04]  /*0720*/  BSSY.RECONVERGENT B0, `(.L_x_6) ;  /* 0x0000013000007945 */ /* 0x000fe80003800200 */
[----:B------:R-:W-:-:S07]  /*0730*/  LEA R9, R17, R15, 0x2 ;  /* 0x0000000f11097211 */ /* 0x000fce00078e10ff */
[----:B------:R-:W-:Y:S05]  /*0740*/  @P0 BRA `(.L_x_7) ;  /* 0x0000000000400947 */ /* 0x000fea0003800000 */
[----:B------:R-:W0:Y:S01]  /*0750*/  LDC R19, c[0x0][0x360] ;  /* 0x0000d800ff137b82 */ /* 0x000e220000000800 */
[----:B------:R-:W-:Y:S01]  /*0760*/  BSSY.RECONVERGENT B1, `(.L_x_8) ;  /* 0x0000008000017945 */ /* 0x000fe20003800200 */
[----:B------:R-:W-:Y:S02]  /*0770*/  IMAD.MOV.U32 R0, RZ, RZ, R5 ;  /* 0x000000ffff007224 */ /* 0x000fe400078e0005 */
[----:B------:R-:W-:-:S07]  /*0780*/  IMAD.MOV.U32 R16, RZ, RZ, -0x800001 ;  /* 0xff7fffffff107424 */ /* 0x000fce00078e00ff */
.L_x_9:
[----:B------:R-:W-:Y:S01]  /*0790*/  LEA R3, R0, R15, 0x2 ;  /* 0x0000000f00037211 */ /* 0x000fe200078e10ff */
[----:B0-----:R-:W-:-:S04]  /*07a0*/  IMAD.IADD R0, R19, 0x1, R0 ;  /* 0x0000000113007824 */ /* 0x001fc800078e0200 */
[----:B------:R1:W-:Y:S01]  /*07b0*/  STS [R3], R16 ;  /* 0x0000001003007388 */ /* 0x0003e20000000800 */
[----:B------:R-:W-:-:S13]  /*07c0*/  ISETP.GE.AND P0, PT, R0, R17, PT ;  /* 0x000000110000720c */ /* 0x000fda0003f06270 */
[----:B-1----:R-:W-:Y:S05]  /*07d0*/  @!P0 BRA `(.L_x_9) ;  /* 0xfffffffc00ec8947 */ /* 0x002fea000383ffff */
[----:B------:R-:W-:Y:S05]  /*07e0*/  BSYNC.RECONVERGENT B1 ;  /* 0x0000000000017941 */ /* 0x000fea0003800200 */
.L_x_8:
[----:B------:R-:W-:-:S07]  /*07f0*/  IMAD.MOV.U32 R0, RZ, RZ, R5 ;  /* 0x000000ffff007224 */ /* 0x000fce00078e0005 */
.L_x_10:
[----:B------:R-:W-:Y:S01]  /*0800*/  LEA R3, R0, R9, 0x2 ;  /* 0x0000000900037211 */ /* 0x000fe200078e10ff */
[----:B------:R-:W-:-:S04]  /*0810*/  IMAD.IADD R0, R19, 0x1, R0 ;  /* 0x0000000113007824 */ /* 0x000fc800078e0200 */
[----:B------:R0:W-:Y:S01]  /*0820*/  STS [R3], RZ ;  /* 0x000000ff03007388 */ /* 0x0001e20000000800 */
[----:B------:R-:W-:-:S13]  /*0830*/  ISETP.GE.AND P0, PT, R0, R17, PT ;  /* 0x000000110000720c */ /* 0x000fda0003f06270 */
[----:B0-----:R-:W-:Y:S05]  /*0840*/  @!P0 BRA `(.L_x_10) ;  /* 0xfffffffc00ec8947 */ /* 0x001fea000383ffff */
.L_x_7:
[----:B------:R-:W-:Y:S05]  /*0850*/  BSYNC.RECONVERGENT B0 ;  /* 0x0000000000007941 */ /* 0x000fea0003800200 */
.L_x_6:
[----:B------:R-:W0:Y:S02]  /*0860*/  LDCU UR4, c[0x0][0x3bc] ;  /* 0x00007780ff0477ac */ /* 0x000e240008000800 */
[----:B0-----:R-:W-:Y:S01]  /*0870*/  UISETP.GE.AND UP0, UPT, UR4, 0x1, UPT ;  /* 0x000000010400788c */ /* 0x001fe2000bf06270 */
[----:B------:R-:W-:Y:S08]  /*0880*/  BAR.SYNC.DEFER_BLOCKING 0x0 ;  /* 0x0000000000007b1d */ /* 0x000ff00000010000 */
[----:B------:R-:W-:Y:S05]  /*0890*/  BRA.U !UP0, `(.L_x_11) ;  /* 0x0000003108a87547 */ /* 0x000fea000b800000 */
[----:B------:R-:W-:Y:S01]  /*08a0*/  I2FP.F32.S32 R0, R2 ;  /* 0x0000000200007245 */ /* 0x000fe20000201400 */
[----:B------:R-:W0:Y:S01]  /*08b0*/  LDCU UR12, c[0x0][0x360] ;  /* 0x00006c00ff0c77ac */ /* 0x000e220008000800 */
[----:B------:R-:W-:Y:S02]  /*08c0*/  BSSY.RECONVERGENT B0, `(.L_x_12) ;  /* 0x000000d000007945 */ /* 0x000fe40003800200 */
[----:B------:R1:W2:Y:S01]  /*08d0*/  MUFU.RSQ R3, R0 ;  /* 0x0000000000037308 */ /* 0x0002a20000001400 */
[----:B------:R-:W-:Y:S01]  /*08e0*/  VIADD R2, R0, 0xf3000000 ;  /* 0xf300000000027836 */ /* 0x000fe20000000000 */
[----:B------:R-:W-:-:S04]  /*08f0*/  UMOV UR4, URZ ;  /* 0x000000ff00047c82 */ /* 0x000fc80008000000 */
[----:B------:R-:W-:-:S13]  /*0900*/  ISETP.GT.U32.AND P0, PT, R2, 0x727fffff, PT ;  /* 0x727fffff0200780c */ /* 0x000fda0003f04070 */
[----:B012---:R-:W-:Y:S05]  /*0910*/  @!P0 BRA `(.L_x_13) ;  /* 0x00000000000c8947 */ /* 0x007fea0003800000 */
[----:B------:R-:W-:-:S07]  /*0920*/  MOV R19, 0x940 ;  /* 0x0000094000137802 */ /* 0x000fce0000000f00 */
[----:B------:R-:W-:Y:S05]  /*0930*/  CALL.REL.NOINC `($__internal_1_$__cuda_sm20_sqrt_rn_f32_slowpath) ;  /* 0x0000003c00347944 */ /* 0x000fea0003c00000 */
[----:B------:R-:W-:Y:S05]  /*0940*/  BRA `(.L_x_14) ;  /* 0x0000000000107947 */ /* 0x000fea0003800000 */
.L_x_13:
[----:B------:R-:W-:Y:S01]  /*0950*/  FMUL.FTZ R17, R0, R3 ;  /* 0x0000000300117220 */ /* 0x000fe20000410000 */
[----:B------:R-:W-:-:S03]  /*0960*/  FMUL.FTZ R3, R3, 0.5 ;  /* 0x3f00000003037820 */ /* 0x000fc60000410000 */
[----:B------:R-:W-:-:S04]  /*0970*/  FFMA R0, -R17, R17, R0 ;  /* 0x0000001111007223 */ /* 0x000fc80000000100 */
[----:B------:R-:W-:-:S07]  /*0980*/  FFMA R0, R0, R3, R17 ;  /* 0x0000000300007223 */ /* 0x000fce0000000011 */
.L_x_14:
[----:B------:R-:W-:Y:S05]  /*0990*/  BSYNC.RECONVERGENT B0 ;  /* 0x0000000000007941 */ /* 0x000fea0003800200 */
.L_x_12:
[----:B------:R-:W-:Y:S01]  /*09a0*/  IADD3 R2, PT, PT, R0, 0x1800000, RZ ;  /* 0x0180000000027810 */ /* 0x000fe20007ffe0ff */
[----:B------:R-:W-:Y:S03]  /*09b0*/  BSSY.RECONVERGENT B0, `(.L_x_15) ;  /* 0x000000c000007945 */ /* 0x000fe60003800200 */
[----:B------:R-:W-:-:S04]  /*09c0*/  LOP3.LUT R2, R2, 0x7f800000, RZ, 0xc0, !PT ;  /* 0x7f80000002027812 */ /* 0x000fc800078ec0ff */
[----:B------:R-:W-:-:S13]  /*09d0*/  ISETP.GT.U32.AND P0, PT, R2, 0x1ffffff, PT ;  /* 0x01ffffff0200780c */ /* 0x000fda0003f04070 */
[----:B------:R-:W-:Y:S05]  /*09e0*/  @P0 BRA `(.L_x_16) ;  /* 0x0000000000100947 */ /* 0x000fea0003800000 */
[----:B------:R-:W-:-:S07]  /*09f0*/  MOV R16, 0xa10 ;  /* 0x00000a1000107802 */ /* 0x000fce0000000f00 */
[----:B------:R-:W-:Y:S05]  /*0a00*/  CALL.REL.NOINC `($__internal_0_$__cuda_sm20_rcp_rn_f32_slowpath) ;  /* 0x0000003800307944 */ /* 0x000fea0003c00000 */
[----:B------:R-:W-:Y:S01]  /*0a10*/  IMAD.MOV.U32 R17, RZ, RZ, R3 ;  /* 0x000000ffff117224 */ /* 0x000fe200078e0003 */
[----:B------:R-:W-:Y:S06]  /*0a20*/  BRA `(.L_x_17) ;  /* 0x0000000000107947 */ /* 0x000fec0003800000 */
.L_x_16:
[----:B------:R-:W0:Y:S02]  /*0a30*/  MUFU.RCP R17, R0 ;  /* 0x0000000000117308 */ /* 0x000e240000001000 */
[----:B0-----:R-:W-:-:S04]  /*0a40*/  FFMA R2, R17, R0, -1 ;  /* 0xbf80000011027423 */ /* 0x001fc80000000000 */
[----:B------:R-:W-:-:S04]  /*0a50*/  FADD.FTZ R2, -R2, -RZ ;  /* 0x800000ff02027221 */ /* 0x000fc80000010100 */
[----:B------:R-:W-:-:S07]  /*0a60*/  FFMA R17, R17, R2, R17 ;  /* 0x0000000211117223 */ /* 0x000fce0000000011 */
.L_x_17:
[----:B------:R-:W-:Y:S05]  /*0a70*/  BSYNC.RECONVERGENT B0 ;  /* 0x0000000000007941 */ /* 0x000fea0003800200 */
.L_x_15:
[----:B------:R-:W0:Y:S01]  /*0a80*/  LDCU UR5, c[0x0][0x3a8] ;  /* 0x00007500ff0577ac */ /* 0x000e220008000800 */
[----:B------:R-:W1:Y:S01]  /*0a90*/  LDCU UR9, c[0x0][0x3a0] ;  /* 0x00007400ff0977ac */ /* 0x000e620008000800 */
[----:B0-----:R-:W-:Y:S02]  /*0aa0*/  UIADD3 UR6, UPT, UPT, UR5, -0x1, URZ ;  /* 0xffffffff05067890 */ /* 0x001fe4000fffe0ff */
[----:B------:R-:W-:Y:S02]  /*0ab0*/  ULOP3.LUT UR13, UR5, 0x7, URZ, 0xc0, !UPT ;  /* 0x00000007050d7892 */ /* 0x000fe4000f8ec0ff */
[----:B------:R-:W-:Y:S02]  /*0ac0*/  ULOP3.LUT UR14, UR5, 0x3, URZ, 0xc0, !UPT ;  /* 0x00000003050e7892 */ /* 0x000fe4000f8ec0ff */
[----:B------:R-:W-:Y:S02]  /*0ad0*/  USHF.L.U32 UR15, UR5, 0x2, URZ ;  /* 0x00000002050f7899 */ /* 0x000fe400080006ff */
[----:B------:R-:W-:-:S02]  /*0ae0*/  ULOP3.LUT UR5, UR5, 0x7ffffff8, URZ, 0xc0, !UPT ;  /* 0x7ffffff805057892 */ /* 0x000fc4000f8ec0ff */
[----:B-1----:R-:W-:-:S11]  /*0af0*/  UISETP.GE.U32.AND UP1, UPT, UR6, 0x7, UPT ;  /* 0x000000070600788c */ /* 0x002fd6000bf26070 */
.L_x_73:
[----:B0--3--:R-:W0:Y:S01]  /*0b00*/  LDC R3, c[0x0][0x3a0] ;  /* 0x0000e800ff037b82 */ /* 0x009e220000000800 */
[----:B------:R-:W0:Y:S01]  /*0b10*/  LDCU UR6, c[0x0][0x3b4] ;  /* 0x00007680ff0677ac */ /* 0x000e220008000800 */
[----:B------:R-:W-:Y:S01]  /*0b20*/  IMAD R16, RZ, RZ, -UR4 ;  /* 0x80000004ff107e24 */ /* 0x000fe2000f8e02ff */
[----:B------:R-:W-:Y:S01]  /*0b30*/  BSSY.RECONVERGENT B0, `(.L_x_18) ;  /* 0x0000042000007945 */ /* 0x000fe20003800200 */
[----:B------:R-:W-:Y:S01]  /*0b40*/  IMAD.MOV.U32 R0, RZ, RZ, R15 ;  /* 0x000000ffff007224 */ /* 0x000fe200078e000f */
[----:B-1----:R-:W1:Y:S01]  /*0b50*/  LDCU UR16, c[0x0][0x3a8] ;  /* 0x00007500ff1077ac */ /* 0x002e620008000800 */
[----:B------:R-:W2:Y:S01]  /*0b60*/  LDCU UR7, c[0x0][0x3bc] ;  /* 0x00007780ff0777ac */ /* 0x000ea20008000800 */
[----:B------:R-:W3:Y:S01]  /*0b70*/  LDCU UR17, c[0x0][0x3a8] ;  /* 0x00007500ff1177ac */ /* 0x000ee20008000800 */
[----:B------:R-:W4:Y:S01]  /*0b80*/  LDCU UR8, c[0x0][0x3a0] ;  /* 0x00007400ff0877ac */ /* 0x000f220008000800 */
[----:B-1----:R-:W-:Y:S01]  /*0b90*/  MOV R22, UR16 ;  /* 0x0000001000167c02 */ /* 0x002fe20008000f00 */
[----:B0-----:R-:W-:Y:S01]  /*0ba0*/  IMAD R16, R16, UR6, R3 ;  /* 0x0000000610107c24 */ /* 0x001fe2000f8e0203 */
[----:B------:R-:W0:Y:S04]  /*0bb0*/  LDCU UR16, c[0x0][0x3a4] ;  /* 0x00007480ff1077ac */ /* 0x000e280008000800 */
[----:B------:R-:W-:Y:S01]  /*0bc0*/  VIMNMX R16, PT, PT, R16, UR6, PT ;  /* 0x0000000610107c48 */ /* 0x000fe2000bfe0100 */
[----:B------:R-:W-:Y:S01]  /*0bd0*/  UMOV UR6, UR4 ;  /* 0x0000000400067c82 */ /* 0x000fe20008000000 */
[----:B------:R-:W-:-:S03]  /*0be0*/  UIADD3 UR4, UPT, UPT, UR4, 0x1, URZ ;  /* 0x0000000104047890 */ /* 0x000fc6000fffe0ff */
[----:B------:R-:W-:Y:S01]  /*0bf0*/  IMAD R18, R16, R22, RZ ;  /* 0x0000001610127224 */ /* 0x000fe200078e02ff */
[----:B--2---:R-:W-:-:S04]  /*0c00*/  UISETP.NE.AND UP0, UPT, UR4, UR7, UPT ;  /* 0x000000070400728c */ /* 0x004fc8000bf05270 */
[----:B------:R-:W-:-:S13]  /*0c10*/  ISETP.GE.AND P0, PT, R5, R18, PT ;  /* 0x000000120500720c */ /* 0x000fda0003f06270 */
[----:B0--34-:R-:W-:Y:S05]  /*0c20*/  @P0 BRA `(.L_x_19) ;  /* 0x0000000000c80947 */ /* 0x019fea0003800000 */
[----:B------:R-:W-:Y:S01]  /*0c30*/  IABS R20, R22 ;  /* 0x0000001600147213 */ /* 0x000fe20000000000 */
[----:B------:R-:W-:-:S03]  /*0c40*/  IMAD.MOV.U32 R19, RZ, RZ, R5 ;  /* 0x000000ffff137224 */ /* 0x000fc600078e0005 */
[----:B------:R-:W0:Y:S08]  /*0c50*/  I2F.RP R22, R20 ;  /* 0x0000001400167306 */ /* 0x000e300000209400 */
[----:B0-----:R-:W0:Y:S02]  /*0c60*/  MUFU.RCP R22, R22 ;  /* 0x0000001600167308 */ /* 0x001e240000001000 */
[----:B0-----:R-:W-:-:S06]  /*0c70*/  VIADD R2, R22, 0xffffffe ;  /* 0x0ffffffe16027836 */ /* 0x001fcc0000000000 */
[----:B------:R0:W1:Y:S02]  /*0c80*/  F2I.FTZ.U32.TRUNC.NTZ R3, R2 ;  /* 0x0000000200037305 */ /* 0x000064000021f000 */
[----:B0-----:R-:W-:Y:S01]  /*0c90*/  IMAD.MOV.U32 R2, RZ, RZ, RZ ;  /* 0x000000ffff027224 */ /* 0x001fe200078e00ff */
[----:B-1----:R-:W-:-:S05]  /*0ca0*/  IADD3 R21, PT, PT, RZ, -R3, RZ ;  /* 0x80000003ff157210 */ /* 0x002fca0007ffe0ff */
[----:B------:R-:W-:-:S04]  /*0cb0*/  IMAD R21, R21, R20, RZ ;  /* 0x0000001415157224 */ /* 0x000fc800078e02ff */
[----:B------:R-:W-:-:S07]  /*0cc0*/  IMAD.HI.U32 R21, R3, R21, R2 ;  /* 0x0000001503157227 */ /* 0x000fce00078e0002 */
.L_x_23:
[----:B------:R-:W-:Y:S01]  /*0cd0*/  IABS R24, R19 ;  /* 0x0000001300187213 */ /* 0x000fe20000000000 */
[----:B------:R-:W-:Y:S01]  /*0ce0*/  BSSY.RECONVERGENT B1, `(.L_x_20) ;  /* 0x0000023000017945 */ /* 0x000fe20003800200 */
[----:B------:R-:W-:-:S03]  /*0cf0*/  MOV R22, UR17 ;  /* 0x0000001100167c02 */ /* 0x000fc60008000f00 */
[----:B0-----:R-:W-:Y:S01]  /*0d00*/  IMAD.HI.U32 R2, R21, R24, RZ ;  /* 0x0000001815027227 */ /* 0x001fe200078e00ff */
[----:B------:R-:W-:-:S03]  /*0d10*/  IABS R26, R22 ;  /* 0x00000016001a7213 */ /* 0x000fc60000000000 */
[----:B------:R-:W-:-:S04]  /*0d20*/  IMAD.MOV R3, RZ, RZ, -R2 ;  /* 0x000000ffff037224 */ /* 0x000fc800078e0a02 */
[----:B------:R-:W-:-:S05]  /*0d30*/  IMAD R3, R26, R3, R24 ;  /* 0x000000031a037224 */ /* 0x000fca00078e0218 */
[----:B------:R-:W-:-:S13]  /*0d40*/  ISETP.GT.U32.AND P2, PT, R20, R3, PT ;  /* 0x000000031400720c */ /* 0x000fda0003f44070 */
[----:B------:R-:W-:Y:S01]  /*0d50*/  @!P2 IMAD.IADD R3, R3, 0x1, -R26 ;  /* 0x000000010303a824 */ /* 0x000fe200078e0a1a */
[----:B------:R-:W-:Y:S01]  /*0d60*/  @!P2 IADD3 R2, PT, PT, R2, 0x1, RZ ;  /* 0x000000010202a810 */ /* 0x000fe20007ffe0ff */
[----:B------:R-:W0:Y:S01]  /*0d70*/  LDC R26, c[0x0][0x3b4] ;  /* 0x0000ed00ff1a7b82 */ /* 0x000e220000000800 */
[----:B------:R-:W-:Y:S02]  /*0d80*/  ISETP.NE.AND P2, PT, R22, RZ, PT ;  /* 0x000000ff1600720c */ /* 0x000fe40003f45270 */
[----:B------:R-:W-:Y:S02]  /*0d90*/  ISETP.GE.U32.AND P1, PT, R3, R20, PT ;  /* 0x000000140300720c */ /* 0x000fe40003f26070 */
[----:B------:R-:W-:-:S04]  /*0da0*/  LOP3.LUT R3, R19, R22, RZ, 0x3c, !PT ;  /* 0x0000001613037212 */ /* 0x000fc800078e3cff */
[----:B------:R-:W-:-:S07]  /*0db0*/  ISETP.GE.AND P3, PT, R3, RZ, PT ;  /* 0x000000ff0300720c */ /* 0x000fce0003f66270 */
[----:B------:R-:W-:-:S04]  /*0dc0*/  @P1 VIADD R2, R2, 0x1 ;  /* 0x0000000102021836 */ /* 0x000fc80000000000 */
[----:B-1----:R-:W-:-:S05]  /*0dd0*/  IMAD.MOV.U32 R25, RZ, RZ, R2 ;  /* 0x000000ffff197224 */ /* 0x002fca00078e0002 */
[----:B------:R-:W-:Y:S02]  /*0de0*/  @!P3 IADD3 R25, PT, PT, -R25, RZ, RZ ;  /* 0x000000ff1919b210 */ /* 0x000fe40007ffe1ff */
[----:B------:R-:W-:-:S05]  /*0df0*/  @!P2 LOP3.LUT R25, RZ, R22, RZ, 0x33, !PT ;  /* 0x00000016ff19a212 */ /* 0x000fca00078e33ff */
[--C-:B0-----:R-:W-:Y:S02]  /*0e00*/  IMAD R26, R26, UR6, R25.reuse ;  /* 0x000000061a1a7c24 */ /* 0x101fe4000f8e0219 */
[----:B------:R-:W-:-:S03]  /*0e10*/  IMAD.MOV R2, RZ, RZ, -R25 ;  /* 0x000000ffff027224 */ /* 0x000fc600078e0a19 */
[----:B------:R-:W-:Y:S01]  /*0e20*/  ISETP.GE.AND P1, PT, R26, UR8, PT ;  /* 0x000000081a007c0c */ /* 0x000fe2000bf26270 */
[----:B------:R-:W-:-:S12]  /*0e30*/  IMAD R24, R22, R2, R19 ;  /* 0x0000000216187224 */ /* 0x000fd800078e0213 */
[----:B------:R-:W-:Y:S05]  /*0e40*/  @P1 BRA `(.L_x_21) ;  /* 0x0000000000241947 */ /* 0x000fea0003800000 */
[----:B------:R-:W0:Y:S01]  /*0e50*/  LDC.64 R2, c[0x0][0x388] ;  /* 0x0000e200ff027b82 */ /* 0x000e220000000a00 */
[----:B------:R-:W-:-:S04]  /*0e60*/  IMAD R23, R7, R22, R24 ;  /* 0x0000001607177224 */ /* 0x000fc800078e0218 */
[----:B------:R-:W-:-:S04]  /*0e70*/  IMAD R23, R26, UR16, R23 ;  /* 0x000000101a177c24 */ /* 0x000fc8000f8e0217 */
[----:B0-----:R-:W-:-:S06]  /*0e80*/  IMAD.WIDE R2, R23, 0x4, R2 ;  /* 0x0000000417027825 */ /* 0x001fcc00078e0202 */
[----:B------:R-:W2:Y:S01]  /*0e90*/  LDG.E R2, desc[UR10][R2.64] ;  /* 0x0000000a02027981 */ /* 0x000ea2000c1e1900 */
[----:B------:R-:W-:-:S04]  /*0ea0*/  IMAD R23, R16, R24, R25 ;  /* 0x0000001810177224 */ /* 0x000fc800078e0219 */
[----:B------:R-:W-:-:S05]  /*0eb0*/  IMAD R23, R23, 0x4, R12 ;  /* 0x0000000417177824 */ /* 0x000fca00078e020c */
[----:B--2---:R0:W-:Y:S01]  /*0ec0*/  STS [R23], R2 ;  /* 0x0000000217007388 */ /* 0x0041e20000000800 */
[----:B------:R-:W-:Y:S05]  /*0ed0*/  BRA `(.L_x_22) ;  /* 0x00000000000c7947 */ /* 0x000fea0003800000 */
.L_x_21:
[----:B------:R-:W-:-:S05]  /*0ee0*/  IMAD R25, R16, R24, R25 ;  /* 0x0000001810197224 */ /* 0x000fca00078e0219 */
[----:B------:R-:W-:-:S05]  /*0ef0*/  LEA R25, R25, R12, 0x2 ;  /* 0x0000000c19197211 */ /* 0x000fca00078e10ff */
[----:B------:R1:W-:Y:S02]  /*0f00*/  STS [R25], RZ ;  /* 0x000000ff19007388 */ /* 0x0003e40000000800 */
.L_x_22:
[----:B------:R-:W-:Y:S05]  /*0f10*/  BSYNC.RECONVERGENT B1 ;  /* 0x0000000000017941 */ /* 0x000fea0003800200 */
.L_x_20:
[----:B------:R-:W-:-:S05]  /*0f20*/  VIADD R19, R19, UR12 ;  /* 0x0000000c13137c36 */ /* 0x000fca0008000000 */
[----:B------:R-:W-:-:S13]  /*0f30*/  ISETP.GE.AND P1, PT, R19, R18, PT ;  /* 0x000000121300720c */ /* 0x000fda0003f26270 */
[----:B------:R-:W-:Y:S05]  /*0f40*/  @!P1 BRA `(.L_x_23) ;  /* 0xfffffffc00609947 */ /* 0x000fea000383ffff */
.L_x_19:
[----:B------:R-:W-:Y:S05]  /*0f50*/  BSYNC.RECONVERGENT B0 ;  /* 0x0000000000007941 */ /* 0x000fea0003800200 */
.L_x_18:
[----:B------:R-:W-:Y:S01]  /*0f60*/  IMAD R20, R13, R16, RZ ;  /* 0x000000100d147224 */ /* 0x000fe200078e02ff */
[----:B------:R-:W-:Y:S04]  /*0f70*/  BAR.SYNC.DEFER_BLOCKING 0x0 ;  /* 0x0000000000007b1d */ /* 0x000fe80000010000 */
[----:B------:R-:W-:Y:S02]  /*0f80*/  ISETP.GE.AND P1, PT, R5, R20, PT ;  /* 0x000000140500720c */ /* 0x000fe40003f26270 */
[----:B------:R-:W-:Y:S11]  /*0f90*/  BSSY.RECONVERGENT B0, `(.L_x_24) ;  /* 0x00000a5000007945 */ /* 0x000ff60003800200 */
[----:B------:R-:W-:Y:S05]  /*0fa0*/  @P1 BRA `(.L_x_25) ;  /* 0x00000008008c1947 */ /* 0x000fea0003800000 */
[----:B------:R-:W-:-:S13]  /*0fb0*/  ISETP.GT.AND P2, PT, R22, RZ, PT ;  /* 0x000000ff1600720c */ /* 0x000fda0003f44270 */
[----:B------:R-:W-:Y:S05]  /*0fc0*/  @P2 BRA `(.L_x_26) ;  /* 0x00000000001c2947 */ /* 0x000fea0003800000 */
[----:B0-----:R-:W-:-:S07]  /*0fd0*/  IMAD.MOV.U32 R2, RZ, RZ, R5 ;  /* 0x000000ffff027224 */ /* 0x001fce00078e0005 */
.L_x_27:
[C---:B------:R-:W-:Y:S01]  /*0fe0*/  LEA R3, R2.reuse, R11, 0x2 ;  /* 0x0000000b02037211 */ /* 0x040fe200078e10ff */
[----:B------:R-:W-:-:S04]  /*0ff0*/  VIADD R2, R2, UR12 ;  /* 0x0000000c02027c36 */ /* 0x000fc80008000000 */
[----:B------:R0:W-:Y:S01]  /*1000*/  STS [R3], RZ ;  /* 0x000000ff03007388 */ /* 0x0001e20000000800 */
[----:B------:R-:W-:-:S13]  /*1010*/  ISETP.GE.AND P2, PT, R2, R20, PT ;  /* 0x000000140200720c */ /* 0x000fda0003f46270 */
[----:B0-----:R-:W-:Y:S05]  /*1020*/  @!P2 BRA `(.L_x_27) ;  /* 0xfffffffc00eca947 */ /* 0x001fea000383ffff */
[----:B------:R-:W-:Y:S05]  /*1030*/  BRA `(.L_x_25) ;  /* 0x0000000800687947 */ /* 0x000fea0003800000 */
.L_x_26:
[----:B------:R-:W-:-:S07]  /*1040*/  IMAD.MOV.U32 R19, RZ, RZ, R5 ;  /* 0x000000ffff137224 */ /* 0x000fce00078e0005 */
.L_x_33:
[-C--:B------:R-:W-:Y:S02]  /*1050*/  IABS R22, R16.reuse ;  /* 0x0000001000167213 */ /* 0x080fe40000000000 */
[----:B------:R-:W-:Y:S02]  /*1060*/  IABS R24, R19 ;  /* 0x0000001300187213 */ /* 0x000fe40000000000 */
[----:B------:R-:W2:Y:S01]  /*1070*/  I2F.RP R21, R22 ;  /* 0x0000001600157306 */ /* 0x000ea20000209400 */
[----:B-1----:R-:W-:-:S07]  /*1080*/  IABS R25, R16 ;  /* 0x0000001000197213 */ /* 0x002fce0000000000 */
[----:B--2---:R-:W0:Y:S02]  /*1090*/  MUFU.RCP R21, R21 ;  /* 0x0000001500157308 */ /* 0x004e240000001000 */
[----:B0-----:R-:W-:Y:S02]  /*10a0*/  IADD3 R2, PT, PT, R21, 0xffffffe, RZ ;  /* 0x0ffffffe15027810 */ /* 0x001fe40007ffe0ff */
[----:B------:R-:W-:-:S04]  /*10b0*/  IADD3 R21, PT, PT, RZ, -R25, RZ ;  /* 0x80000019ff157210 */ /* 0x000fc80007ffe0ff */
[----:B------:R0:W1:Y:S02]  /*10c0*/  F2I.FTZ.U32.TRUNC.NTZ R3, R2 ;  /* 0x0000000200037305 */ /* 0x000064000021f000 */
[----:B0-----:R-:W-:Y:S02]  /*10d0*/  IMAD.MOV.U32 R2, RZ, RZ, RZ ;  /* 0x000000ffff027224 */ /* 0x001fe400078e00ff */
[----:B-1----:R-:W-:-:S04]  /*10e0*/  IMAD.MOV R23, RZ, RZ, -R3 ;  /* 0x000000ffff177224 */ /* 0x002fc800078e0a03 */
[----:B------:R-:W-:-:S04]  /*10f0*/  IMAD R23, R23, R22, RZ ;  /* 0x0000001617177224 */ /* 0x000fc800078e02ff */
[----:B------:R-:W-:-:S04]  /*1100*/  IMAD.HI.U32 R3, R3, R23, R2 ;  /* 0x0000001703037227 */ /* 0x000fc800078e0002 */
[----:B------:R-:W-:Y:S02]  /*1110*/  IMAD.MOV.U32 R23, RZ, RZ, RZ ;  /* 0x000000ffff177224 */ /* 0x000fe400078e00ff */
[----:B------:R-:W-:-:S04]  /*1120*/  IMAD.HI.U32 R2, R3, R24, RZ ;  /* 0x0000001803027227 */ /* 0x000fc800078e00ff */
[----:B------:R-:W-:Y:S02]  /*1130*/  IMAD R3, R2, R21, R24 ;  /* 0x0000001502037224 */ /* 0x000fe400078e0218 */
[----:B------:R-:W-:-:S03]  /*1140*/  HFMA2 R21, -RZ, RZ, 0, 0 ;  /* 0x00000000ff157431 */ /* 0x000fc600000001ff */
[----:B------:R-:W-:-:S13]  /*1150*/  ISETP.GT.U32.AND P3, PT, R22, R3, PT ;  /* 0x000000031600720c */ /* 0x000fda0003f64070 */
[----:B------:R-:W-:Y:S02]  /*1160*/  @!P3 IMAD.IADD R3, R3, 0x1, -R22 ;  /* 0x000000010303b824 */ /* 0x000fe400078e0a16 */
[----:B------:R-:W-:Y:S01]  /*1170*/  @!P3 VIADD R2, R2, 0x1 ;  /* 0x000000010202b836 */ /* 0x000fe20000000000 */
[----:B------:R-:W-:Y:S02]  /*1180*/  ISETP.NE.AND P3, PT, R16, RZ, PT ;  /* 0x000000ff1000720c */ /* 0x000fe40003f65270 */
[----:B------:R-:W-:Y:S02]  /*1190*/  ISETP.GE.U32.AND P2, PT, R3, R22, PT ;  /* 0x000000160300720c */ /* 0x000fe40003f46070 */
[----:B------:R-:W-:-:S04]  /*11a0*/  LOP3.LUT R3, R19, R16, RZ, 0x3c, !PT ;  /* 0x0000001013037212 */ /* 0x000fc800078e3cff */
[----:B------:R-:W-:-:S07]  /*11b0*/  ISETP.GE.AND P4, PT, R3, RZ, PT ;  /* 0x000000ff0300720c */ /* 0x000fce0003f86270 */
[----:B------:R-:W-:-:S06]  /*11c0*/  @P2 IADD3 R2, PT, PT, R2, 0x1, RZ ;  /* 0x0000000102022810 */ /* 0x000fcc0007ffe0ff */
[----:B------:R-:W-:Y:S01]  /*11d0*/  @!P4 IMAD.MOV R2, RZ, RZ, -R2 ;  /* 0x000000ffff02c224 */ /* 0x000fe200078e0a02 */
[----:B------:R-:W-:-:S05]  /*11e0*/  @!P3 LOP3.LUT R2, RZ, R16, RZ, 0x33, !PT ;  /* 0x00000010ff02b212 */ /* 0x000fca00078e33ff */
[----:B------:R-:W-:-:S04]  /*11f0*/  IMAD.MOV R3, RZ, RZ, -R2 ;  /* 0x000000ffff037224 */ /* 0x000fc800078e0a02 */
[----:B------:R-:W-:Y:S01]  /*1200*/  IMAD R3, R16, R3, R19 ;  /* 0x0000000310037224 */ /* 0x000fe200078e0213 */
[----:B------:R-:W-:Y:S06]  /*1210*/  BRA.U !UP1, `(.L_x_28) ;  /* 0x0000000109e47547 */ /* 0x000fec000b800000 */
[----:B------:R-:W0:Y:S01]  /*1220*/  S2R R22, SR_CgaCtaId ;  /* 0x0000000000167919 */ /* 0x000e220000008800 */
[----:B------:R-:W-:Y:S01]  /*1230*/  MOV R25, 0x400 ;  /* 0x0000040000197802 */ /* 0x000fe20000000f00 */
[C---:B------:R-:W-:Y:S01]  /*1240*/  IMAD.IADD R21, R14.reuse, 0x1, R3 ;  /* 0x000000010e157824 */ /* 0x040fe200078e0203 */
[----:B------:R-:W-:Y:S01]  /*1250*/  SHF.L.U32 R24, R14, 0x2, RZ ;  /* 0x000000020e187819 */ /* 0x000fe200000006ff */
[----:B------:R-:W-:Y:S02]  /*1260*/  UIADD3 UR7, UPT, UPT, -UR5, URZ, URZ ;  /* 0x000000ff05077290 */ /* 0x000fe4000fffe1ff */
[----:B------:R-:W-:Y:S01]  /*1270*/  IMAD.SHL.U32 R27, R21, 0x4, RZ ;  /* 0x00000004151b7824 */ /* 0x000fe200078e00ff */
[----:B------:R-:W-:Y:S01]  /*1280*/  LEA R23, R3, R24, 0x2 ;  /* 0x0000001803177211 */ /* 0x000fe200078e10ff */
[----:B------:R-:W-:Y:S02]  /*1290*/  IMAD.MOV.U32 R21, RZ, RZ, RZ ;  /* 0x000000ffff157224 */ /* 0x000fe400078e00ff */
[C-C-:B------:R-:W-:Y:S01]  /*12a0*/  IMAD R24, R16.reuse, 0xc, R27.reuse ;  /* 0x0000000c10187824 */ /* 0x140fe200078e021b */
[C---:B------:R-:W-:Y:S01]  /*12b0*/  LEA R34, R16.reuse, R23, 0x2 ;  /* 0x0000001710227211 */ /* 0x040fe200078e10ff */
[----:B------:R-:W-:-:S02]  /*12c0*/  IMAD R26, R16, 0x10, R27 ;  /* 0x00000010101a7824 */ /* 0x000fc400078e021b */
[C-C-:B------:R-:W-:Y:S02]  /*12d0*/  IMAD R28, R16.reuse, 0x14, R27.reuse ;  /* 0x00000014101c7824 */ /* 0x140fe400078e021b */
[C-C-:B------:R-:W-:Y:S02]  /*12e0*/  IMAD R30, R16.reuse, 0x18, R27.reuse ;  /* 0x00000018101e7824 */ /* 0x140fe400078e021b */
[C---:B------:R-:W-:Y:S02]  /*12f0*/  IMAD R32, R16.reuse, 0x1c, R27 ;  /* 0x0000001c10207824 */ /* 0x040fe400078e021b */
[----:B------:R-:W-:Y:S01]  /*1300*/  IMAD R36, R16, 0x8, R23 ;  /* 0x0000000810247824 */ /* 0x000fe200078e0217 */
[----:B0-----:R-:W-:Y:S01]  /*1310*/  LEA R25, R22, R25, 0x18 ;  /* 0x0000001916197211 */ /* 0x001fe200078ec0ff */
[----:B------:R-:W-:-:S04]  /*1320*/  IMAD.U32 R22, RZ, RZ, UR7 ;  /* 0x00000007ff167e24 */ /* 0x000fc8000f8e00ff */
[----:B------:R-:W-:-:S04]  /*1330*/  IMAD R29, R2, UR15, R25 ;  /* 0x0000000f021d7c24 */ /* 0x000fc8000f8e0219 */
[----:B------:R-:W-:-:S07]  /*1340*/  VIADD R27, R29, 0x10 ;  /* 0x000000101d1b7836 */ /* 0x000fce0000000000 */
.L_x_29:
[----:B------:R-:W-:Y:S01]  /*1350*/  IADD3 R31, PT, PT, R23, R25, RZ ;  /* 0x00000019171f7210 */ /* 0x000fe20007ffe0ff */
[----:B------:R-:W-:Y:S01]  /*1360*/  LDS R29, [R27+-0x10] ;  /* 0xfffff0001b1d7984 */ /* 0x000fe20000000800 */
[--C-:B------:R-:W-:Y:S02]  /*1370*/  IMAD.IADD R33, R34, 0x1, R25.reuse ;  /* 0x0000000122217824 */ /* 0x100fe400078e0219 */
[----:B------:R-:W-:Y:S02]  /*1380*/  IMAD.IADD R35, R36, 0x1, R25 ;  /* 0x0000000124237824 */ /* 0x000fe400078e0219 */
[----:B------:R-:W0:Y:S01]  /*1390*/  LDS R31, [R31] ;  /* 0x000000001f1f7984 */ /* 0x000e220000000800 */
[----:B------:R-:W-:-:S03]  /*13a0*/  VIADD R22, R22, 0x8 ;  /* 0x0000000816167836 */ /* 0x000fc60000000000 */
[----:B------:R-:W-:Y:S02]  /*13b0*/  LDS R33, [R33] ;  /* 0x0000000021217984 */ /* 0x000fe40000000800 */
[----:B------:R-:W-:Y:S02]  /*13c0*/  ISETP.NE.AND P2, PT, R22, RZ, PT ;  /* 0x000000ff1600720c */ /* 0x000fe40003f45270 */
[----:B------:R-:W-:Y:S01]  /*13d0*/  LDS R35, [R35] ;  /* 0x0000000023237984 */ /* 0x000fe20000000800 */
[----:B0-----:R-:W-:Y:S01]  /*13e0*/  FFMA R29, R29, R31, R21 ;  /* 0x0000001f1d1d7223 */ /* 0x001fe20000000015 */
[----:B------:R-:W-:Y:S02]  /*13f0*/  IADD3 R31, PT, PT, R24, R25, RZ ;  /* 0x00000019181f7210 */ /* 0x000fe40007ffe0ff */
[----:B------:R-:W0:Y:S04]  /*1400*/  LDS R21, [R27+-0xc] ;  /* 0xfffff4001b157984 */ /* 0x000e280000000800 */
[----:B------:R-:W-:Y:S01]  /*1410*/  LDS R31, [R31] ;  /* 0x000000001f1f7984 */ /* 0x000fe20000000800 */
[----:B0-----:R-:W-:Y:S01]  /*1420*/  FFMA R21, R21, R33, R29 ;  /* 0x0000002115157223 */ /* 0x001fe2000000001d */
[----:B------:R-:W-:-:S02]  /*1430*/  IMAD.IADD R33, R26, 0x1, R25 ;  /* 0x000000011a217824 */ /* 0x000fc400078e0219 */
[----:B------:R-:W0:Y:S04]  /*1440*/  LDS R29, [R27+-0x8] ;  /* 0xfffff8001b1d7984 */ /* 0x000e280000000800 */
[----:B------:R-:W-:Y:S01]  /*1450*/  LDS R33, [R33] ;  /* 0x0000000021217984 */ /* 0x000fe20000000800 */
[----:B0-----:R-:W-:Y:S01]  /*1460*/  FFMA R21, R29, R35, R21 ;  /* 0x000000231d157223 */ /* 0x001fe20000000015 */
[----:B------:R-:W-:Y:S02]  /*1470*/  IMAD.IADD R35, R28, 0x1, R25 ;  /* 0x000000011c237824 */ /* 0x000fe400078e0219 */
[----:B------:R-:W0:Y:S04]  /*1480*/  LDS R29, [R27+-0x4] ;  /* 0xfffffc001b1d7984 */ /* 0x000e280000000800 */
[----:B------:R-:W-:Y:S01]  /*1490*/  LDS R35, [R35] ;  /* 0x0000000023237984 */ /* 0x000fe20000000800 */
[----:B0-----:R-:W-:Y:S01]  /*14a0*/  FFMA R21, R29, R31, R21 ;  /* 0x0000001f1d157223 */ /* 0x001fe20000000015 */
[----:B------:R-:W-:-:S02]  /*14b0*/  IADD3 R31, PT, PT, R30, R25, RZ ;  /* 0x000000191e1f7210 */ /* 0x000fc40007ffe0ff */
[----:B------:R-:W0:Y:S04]  /*14c0*/  LDS R29, [R27] ;  /* 0x000000001b1d7984 */ /* 0x000e280000000800 */
[----:B------:R-:W-:Y:S01]  /*14d0*/  LDS R31, [R31] ;  /* 0x000000001f1f7984 */ /* 0x000fe20000000800 */
[----:B0-----:R-:W-:Y:S01]  /*14e0*/  FFMA R21, R29, R33, R21 ;  /* 0x000000211d157223 */ /* 0x001fe20000000015 */
[----:B------:R-:W-:Y:S02]  /*14f0*/  IMAD.IADD R33, R32, 0x1, R25 ;  /* 0x0000000120217824 */ /* 0x000fe400078e0219 */
[----:B------:R-:W0:Y:S01]  /*1500*/  LDS R29, [R27+0x4] ;  /* 0x000004001b1d7984 */ /* 0x000e220000000800 */
[----:B------:R-:W-:-:S03]  /*1510*/  LEA R25, R16, R25, 0x5 ;  /* 0x0000001910197211 */ /* 0x000fc600078e28ff */
[----:B------:R-:W-:Y:S01]  /*1520*/  LDS R33, [R33] ;  /* 0x0000000021217984 */ /* 0x000fe20000000800 */
[----:B0-----:R-:W-:-:S03]  /*1530*/  FFMA R21, R29, R35, R21 ;  /* 0x000000231d157223 */ /* 0x001fc60000000015 */
[----:B------:R-:W0:Y:S02]  /*1540*/  LDS R29, [R27+0x8] ;  /* 0x000008001b1d7984 */ /* 0x000e240000000800 */
[----:B0-----:R-:W-:Y:S02]  /*1550*/  FFMA R21, R29, R31, R21 ;  /* 0x0000001f1d157223 */ /* 0x001fe40000000015 */
[----:B------:R0:W1:Y:S02]  /*1560*/  LDS R29, [R27+0xc] ;  /* 0x00000c001b1d7984 */ /* 0x0000640000000800 */
[----:B0-----:R-:W-:Y:S02]  /*1570*/  VIADD R27, R27, 0x20 ;  /* 0x000000201b1b7836 */ /* 0x001fe40000000000 */
[----:B-1----:R-:W-:Y:S01]  /*1580*/  FFMA R21, R29, R33, R21 ;  /* 0x000000211d157223 */ /* 0x002fe20000000015 */
[----:B------:R-:W-:Y:S06]  /*1590*/  @P2 BRA `(.L_x_29) ;  /* 0xfffffffc006c2947 */ /* 0x000fec000383ffff */
[----:B------:R-:W-:-:S07]  /*15a0*/  IMAD.U32 R23, RZ, RZ, UR5 ;  /* 0x00000005ff177e24 */ /* 0x000fce000f8e00ff */
.L_x_28:
[----:B------:R-:W-:-:S09]  /*15b0*/  UISETP.NE.AND UP2, UPT, UR13, URZ, UPT ;  /* 0x000000ff0d00728c */ /* 0x000fd2000bf45270 */
[----:B------:R-:W-:Y:S05]  /*15c0*/  BRA.U !UP2, `(.L_x_30) ;  /* 0x000000010af07547 */ /* 0x000fea000b800000 */
[----:B------:R-:W-:Y:S02]  /*15d0*/  UIADD3 UR7, UPT, UPT, UR13, -0x1, URZ ;  /* 0xffffffff0d077890 */ /* 0x000fe4000fffe0ff */
[----:B------:R-:W-:Y:S02]  /*15e0*/  UISETP.NE.AND UP3, UPT, UR14, URZ, UPT ;  /* 0x000000ff0e00728c */ /* 0x000fe4000bf65270 */
[----:B------:R-:W-:-:S09]  /*15f0*/  UISETP.GE.U32.AND UP2, UPT, UR7, 0x3, UPT ;  /* 0x000000030700788c */ /* 0x000fd2000bf46070 */
[----:B------:R-:W-:Y:S05]  /*1600*/  BRA.U !UP2, `(.L_x_31) ;  /* 0x000000010a607547 */ /* 0x000fea000b800000 */
[----:B------:R-:W0:Y:S01]  /*1610*/  S2UR UR8, SR_CgaCtaId ;  /* 0x00000000000879c3 */ /* 0x000e220000008800 */
[----:B------:R-:W1:Y:S01]  /*1620*/  LDCU UR16, c[0x0][0x3a8] ;  /* 0x00007500ff1077ac */ /* 0x000e620008000800 */
[----:B------:R-:W-:Y:S01]  /*1630*/  IMAD R25, R16, R23, R3 ;  /* 0x0000001710197224 */ /* 0x000fe200078e0203 */
[----:B------:R-:W-:-:S04]  /*1640*/  UMOV UR7, 0x400 ;  /* 0x0000040000077882 */ /* 0x000fc80000000000 */
[----:B------:R-:W-:-:S05]  /*1650*/  LEA R25, R25, R12, 0x2 ;  /* 0x0000000c19197211 */ /* 0x000fca00078e10ff */
[C---:B------:R-:W-:Y:S02]  /*1660*/  IMAD R29, R16.reuse, 0x4, R25 ;  /* 0x00000004101d7824 */ /* 0x040fe400078e0219 */
[----:B------:R-:W-:Y:S02]  /*1670*/  LDS R25, [R25] ;  /* 0x0000000019197984 */ /* 0x000fe40000000800 */
[----:B------:R-:W-:Y:S02]  /*1680*/  IMAD R33, R16, 0x4, R29 ;  /* 0x0000000410217824 */ /* 0x000fe400078e021d */
[----:B------:R-:W-:Y:S01]  /*1690*/  LDS R26, [R29] ;  /* 0x000000001d1a7984 */ /* 0x000fe20000000800 */
[----:B-1----:R-:W-:Y:S02]  /*16a0*/  IMAD R22, R2, UR16, R23 ;  /* 0x0000001002167c24 */ /* 0x002fe4000f8e0217 */
[----:B------:R-:W-:Y:S01]  /*16b0*/  LEA R28, R16, R33, 0x2 ;  /* 0x00000021101c7211 */ /* 0x000fe200078e10ff */
[----:B------:R-:W-:Y:S01]  /*16c0*/  VIADD R23, R23, 0x4 ;  /* 0x0000000417177836 */ /* 0x000fe20000000000 */
[----:B------:R-:W-:Y:S01]  /*16d0*/  LDS R33, [R33] ;  /* 0x0000000021217984 */ /* 0x000fe20000000800 */
[----:B0-----:R-:W-:-:S03]  /*16e0*/  ULEA UR7, UR8, UR7, 0x18 ;  /* 0x0000000708077291 */ /* 0x001fc6000f8ec0ff */
[----:B------:R-:W-:Y:S03]  /*16f0*/  LDS R28, [R28] ;  /* 0x000000001c1c7984 */ /* 0x000fe60000000800 */
[----:B------:R-:W-:-:S05]  /*1700*/  LEA R22, R22, UR7, 0x2 ;  /* 0x0000000716167c11 */ /* 0x000fca000f8e10ff */
[----:B------:R-:W0:Y:S04]  /*1710*/  LDS R24, [R22] ;  /* 0x0000000016187984 */ /* 0x000e280000000800 */
[----:B------:R-:W1:Y:S04]  /*1720*/  LDS R27, [R22+0x4] ;  /* 0x00000400161b7984 */ /* 0x000e680000000800 */
[----:B------:R-:W2:Y:S04]  /*1730*/  LDS R31, [R22+0x8] ;  /* 0x00000800161f7984 */ /* 0x000ea80000000800 */
[----:B------:R-:W3:Y:S01]  /*1740*/  LDS R35, [R22+0xc] ;  /* 0x00000c0016237984 */ /* 0x000ee20000000800 */
[----:B0-----:R-:W-:-:S04]  /*1750*/  FFMA R24, R24, R25, R21 ;  /* 0x0000001918187223 */ /* 0x001fc80000000015 */
[----:B-1----:R-:W-:-:S04]  /*1760*/  FFMA R24, R27, R26, R24 ;  /* 0x0000001a1b187223 */ /* 0x002fc80000000018 */
[----:B--2---:R-:W-:-:S04]  /*1770*/  FFMA R24, R31, R33, R24 ;  /* 0x000000211f187223 */ /* 0x004fc80000000018 */
[----:B---3--:R-:W-:-:S07]  /*1780*/  FFMA R21, R35, R28, R24 ;  /* 0x0000001c23157223 */ /* 0x008fce0000000018 */
.L_x_31:
[----:B------:R-:W-:Y:S05]  /*1790*/  BRA.U !UP3, `(.L_x_30) ;  /* 0x000000010b7c7547 */ /* 0x000fea000b800000 */
[----:B------:R-:W0:Y:S01]  /*17a0*/  LDCU UR17, c[0x0][0x3a8] ;  /* 0x00007500ff1177ac */ /* 0x000e220008000800 */
[----:B------:R-:W-:Y:S02]  /*17b0*/  UISETP.NE.AND UP2, UPT, UR14, 0x1, UPT ;  /* 0x000000010e00788c */ /* 0x000fe4000bf45270 */
[----:B0-----:R-:W-:-:S07]  /*17c0*/  ULOP3.LUT UP3, URZ, UR17, 0x1, URZ, 0xc0, !UPT ;  /* 0x0000000111ff7892 */ /* 0x001fce000f86c0ff */
[----:B------:R-:W-:Y:S05]  /*17d0*/  BRA.U !UP2, `(.L_x_32) ;  /* 0x000000010a407547 */ /* 0x000fea000b800000 */
[----:B------:R-:W0:Y:S01]  /*17e0*/  S2UR UR8, SR_CgaCtaId ;  /* 0x00000000000879c3 */ /* 0x000e220000008800 */
[----:B------:R-:W1:Y:S01]  /*17f0*/  LDCU UR16, c[0x0][0x3a8] ;  /* 0x00007500ff1077ac */ /* 0x000e620008000800 */
[----:B------:R-:W-:Y:S01]  /*1800*/  IMAD R25, R16, R23, R3 ;  /* 0x0000001710197224 */ /* 0x000fe200078e0203 */
[----:B------:R-:W-:-:S03]  /*1810*/  UMOV UR7, 0x400 ;  /* 0x0000040000077882 */ /* 0x000fc60000000000 */
[----:B------:R-:W-:-:S05]  /*1820*/  IMAD R25, R25, 0x4, R12 ;  /* 0x0000000419197824 */ /* 0x000fca00078e020c */
[----:B------:R-:W-:Y:S01]  /*1830*/  LEA R27, R16, R25, 0x2 ;  /* 0x00000019101b7211 */ /* 0x000fe200078e10ff */
[----:B------:R-:W-:Y:S05]  /*1840*/  LDS R26, [R25] ;  /* 0x00000000191a7984 */ /* 0x000fea0000000800 */
[----:B------:R-:W-:Y:S01]  /*1850*/  LDS R27, [R27] ;  /* 0x000000001b1b7984 */ /* 0x000fe20000000800 */
[----:B-1----:R-:W-:Y:S02]  /*1860*/  IMAD R22, R2, UR16, R23 ;  /* 0x0000001002167c24 */ /* 0x002fe4000f8e0217 */
[----:B------:R-:W-:Y:S01]  /*1870*/  VIADD R23, R23, 0x2 ;  /* 0x0000000217177836 */ /* 0x000fe20000000000 */
[----:B0-----:R-:W-:-:S06]  /*1880*/  ULEA UR7, UR8, UR7, 0x18 ;  /* 0x0000000708077291 */ /* 0x001fcc000f8ec0ff */
[----:B------:R-:W-:-:S05]  /*1890*/  LEA R22, R22, UR7, 0x2 ;  /* 0x0000000716167c11 */ /* 0x000fca000f8e10ff */
[----:B------:R-:W0:Y:S04]  /*18a0*/  LDS R24, [R22] ;  /* 0x0000000016187984 */ /* 0x000e280000000800 */
[----:B------:R-:W1:Y:S01]  /*18b0*/  LDS R28, [R22+0x4] ;  /* 0x00000400161c7984 */ /* 0x000e620000000800 */
[----:B0-----:R-:W-:-:S04]  /*18c0*/  FFMA R21, R24, R26, R21 ;  /* 0x0000001a18157223 */ /* 0x001fc80000000015 */
[----:B-1----:R-:W-:-:S07]  /*18d0*/  FFMA R21, R28, R27, R21 ;  /* 0x0000001b1c157223 */ /* 0x002fce0000000015 */
.L_x_32:
[----:B------:R-:W-:Y:S05]  /*18e0*/  BRA.U !UP3, `(.L_x_30) ;  /* 0x000000010b287547 */ /* 0x000fea000b800000 */
[----:B------:R-:W0:Y:S01]  /*18f0*/  S2UR UR8, SR_CgaCtaId ;  /* 0x00000000000879c3 */ /* 0x000e220000008800 */
[----:B------:R-:W-:Y:S01]  /*1900*/  UMOV UR7, 0x400 ;  /* 0x0000040000077882 */ /* 0x000fe20000000000 */
[----:B------:R-:W-:Y:S02]  /*1910*/  IMAD R2, R2, UR17, R23 ;  /* 0x0000001102027c24 */ /* 0x000fe4000f8e0217 */
[----:B------:R-:W-:-:S04]  /*1920*/  IMAD R3, R16, R23, R3 ;  /* 0x0000001710037224 */ /* 0x000fc800078e0203 */
[----:B------:R-:W-:-:S06]  /*1930*/  IMAD R3, R3, 0x4, R12 ;  /* 0x0000000403037824 */ /* 0x000fcc00078e020c */
[----:B------:R-:W-:Y:S01]  /*1940*/  LDS R3, [R3] ;  /* 0x0000000003037984 */ /* 0x000fe20000000800 */
[----:B0-----:R-:W-:-:S06]  /*1950*/  ULEA UR7, UR8, UR7, 0x18 ;  /* 0x0000000708077291 */ /* 0x001fcc000f8ec0ff */
[----:B------:R-:W-:-:S06]  /*1960*/  LEA R2, R2, UR7, 0x2 ;  /* 0x0000000702027c11 */ /* 0x000fcc000f8e10ff */
[----:B------:R-:W0:Y:S02]  /*1970*/  LDS R2, [R2] ;  /* 0x0000000002027984 */ /* 0x000e240000000800 */
[----:B0-----:R-:W-:-:S07]  /*1980*/  FFMA R21, R2, R3, R21 ;  /* 0x0000000302157223 */ /* 0x001fce0000000015 */
.L_x_30:
[C---:B------:R-:W-:Y:S01]  /*1990*/  LEA R2, R19.reuse, R11, 0x2 ;  /* 0x0000000b13027211 */ /* 0x040fe200078e10ff */
[----:B------:R-:W-:-:S04]  /*19a0*/  VIADD R19, R19, UR12 ;  /* 0x0000000c13137c36 */ /* 0x000fc80008000000 */
[----:B------:R2:W-:Y:S01]  /*19b0*/  STS [R2], R21 ;  /* 0x0000001502007388 */ /* 0x0005e20000000800 */
[----:B------:R-:W-:-:S13]  /*19c0*/  ISETP.GE.AND P2, PT, R19, R20, PT ;  /* 0x000000141300720c */ /* 0x000fda0003f46270 */
[----:B--2---:R-:W-:Y:S05]  /*19d0*/  @!P2 BRA `(.L_x_33) ;  /* 0xfffffff4009ca947 */ /* 0x004fea000383ffff */
.L_x_25:
[----:B------:R-:W-:Y:S05]  /*19e0*/  BSYNC.RECONVERGENT B0 ;  /* 0x0000000000007941 */ /* 0x000fea0003800200 */
.L_x_24:
[----:B------:R-:W2:Y:S01]  /*19f0*/  LDC R19, c[0x0][0x3b4] ;  /* 0x0000ed00ff137b82 */ /* 0x000ea20000000800 */
[----:B------:R-:W-:Y:S07]  /*1a00*/  BSSY.RECONVERGENT B0, `(.L_x_34) ;  /* 0x000000b000007945 */ /* 0x000fee0003800200 */
[----:B------:R-:W-:Y:S06]  /*1a10*/  BAR.SYNC.DEFER_BLOCKING 0x0 ;  /* 0x0000000000007b1d */ /* 0x000fec0000010000 */
[----:B------:R-:W-:Y:S05]  /*1a20*/  @P1 BRA `(.L_x_35) ;  /* 0x0000000000201947 */ /* 0x000fea0003800000 */
[----:B0-----:R-:W-:-:S07]  /*1a30*/  IMAD.MOV.U32 R2, RZ, RZ, R5 ;  /* 0x000000ffff027224 */ /* 0x001fce00078e0005 */
.L_x_36:
[C---:B---3--:R-:W-:Y:S01]  /*1a40*/  LEA R3, R2.reuse, R11, 0x2 ;  /* 0x0000000b02037211 */ /* 0x048fe200078e10ff */
[----:B------:R-:W-:-:S04]  /*1a50*/  VIADD R2, R2, UR12 ;  /* 0x0000000c02027c36 */ /* 0x000fc80008000000 */
[----:B------:R-:W0:Y:S01]  /*1a60*/  LDS R22, [R3] ;  /* 0x0000000003167984 */ /* 0x000e220000000800 */
[----:B------:R-:W-:Y:S01]  /*1a70*/  ISETP.GE.AND P2, PT, R2, R20, PT ;  /* 0x000000140200720c */ /* 0x000fe20003f46270 */
[----:B0-----:R-:W-:-:S05]  /*1a80*/  FMUL R22, R22, R17 ;  /* 0x0000001116167220 */ /* 0x001fca0000400000 */
[----:B------:R3:W-:Y:S07]  /*1a90*/  STS [R3], R22 ;  /* 0x0000001603007388 */ /* 0x0007ee0000000800 */
[----:B------:R-:W-:Y:S05]  /*1aa0*/  @!P2 BRA `(.L_x_36) ;  /* 0xfffffffc00e4a947 */ /* 0x000fea000383ffff */
.L_x_35:
[----:B------:R-:W-:Y:S05]  /*1ab0*/  BSYNC.RECONVERGENT B0 ;  /* 0x0000000000007941 */ /* 0x000fea0003800200 */
.L_x_34:
[----:B------:R-:W-:Y:S01]  /*1ac0*/  BAR.SYNC.DEFER_BLOCKING 0x0 ;  /* 0x0000000000007b1d */ /* 0x000fe20000010000 */
[----:B------:R-:W-:Y:S02]  /*1ad0*/  ISETP.GE.AND P2, PT, R5, R13, PT ;  /* 0x0000000d0500720c */ /* 0x000fe40003f46270 */
[----:B--2---:R-:W-:-:S03]  /*1ae0*/  VIMNMX R19, PT, PT, R19, UR9, PT ;  /* 0x0000000913137c48 */ /* 0x004fc6000bfe0100 */
[----:B------:R-:W-:Y:S01]  /*1af0*/  BSSY.RECONVERGENT B0, `(.L_x_37) ;  /* 0x0000063000007945 */ /* 0x000fe20003800200 */
[C---:B------:R-:W-:Y:S02]  /*1b00*/  LOP3.LUT R24, R19.reuse, 0x7, RZ, 0xc0, !PT ;  /* 0x0000000713187812 */ /* 0x040fe400078ec0ff */
[----:B------:R-:W-:-:S05]  /*1b10*/  LOP3.LUT R28, R19, 0xf, RZ, 0xc0, !PT ;  /* 0x0000000f131c7812 */ /* 0x000fca00078ec0ff */
[----:B------:R-:W-:Y:S05]  /*1b20*/  @P2 BRA `(.L_x_38) ;  /* 0x00000004007c2947 */ /* 0x000fea0003800000 */
[----:B0-----:R-:W-:Y:S01]  /*1b30*/  LOP3.LUT R2, R19, 0xfffffff0, RZ, 0xc0, !PT ;  /* 0xfffffff013027812 */ /* 0x001fe200078ec0ff */
[----:B---3--:R-:W-:-:S07]  /*1b40*/  IMAD.MOV.U32 R3, RZ, RZ, R5 ;  /* 0x000000ffff037224 */ /* 0x008fce00078e0005 */
.L_x_44:
[----:B------:R-:W-:Y:S02]  /*1b50*/  LEA R29, R3, R15, 0x2 ;  /* 0x0000000f031d7211 */ /* 0x000fe400078e10ff */
[----:B------:R-:W-:-:S04]  /*1b60*/  ISETP.GE.AND P3, PT, R16, 0x1, PT ;  /* 0x000000011000780c */ /* 0x000fc80003f66270 */
[----:B------:R-:W0:Y:S09]  /*1b70*/  LDS R29, [R29] ;  /* 0x000000001d1d7984 */ /* 0x000e320000000800 */
[----:B------:R-:W-:Y:S05]  /*1b80*/  @!P3 BRA `(.L_x_39) ;  /* 0x000000040050b947 */ /* 0x000fea0003800000 */
[----:B------:R-:W-:Y:S02]  /*1b90*/  VIADD R21, R19, 0xffffffff ;  /* 0xffffffff13157836 */ /* 0x000fe40000000000 */
[----:B------:R-:W-:-:S03]  /*1ba0*/  IMAD.MOV.U32 R22, RZ, RZ, RZ ;  /* 0x000000ffff167224 */ /* 0x000fc600078e00ff */
[----:B------:R-:W-:Y:S01]  /*1bb0*/  ISETP.GE.U32.AND P3, PT, R21, 0xf, PT ;  /* 0x0000000f1500780c */ /* 0x000fe20003f66070 */
[----:B------:R-:W-:-:S12]  /*1bc0*/  IMAD R21, R16, R3, RZ ;  /* 0x0000000310157224 */ /* 0x000fd800078e02ff */
[----:B------:R-:W-:Y:S05]  /*1bd0*/  @!P3 BRA `(.L_x_40) ;  /* 0x00000000007cb947 */ /* 0x000fea0003800000 */
[----:B------:R-:W-:-:S07]  /*1be0*/  MOV R22, RZ ;  /* 0x000000ff00167202 */ /* 0x000fce0000000f00 */
.L_x_41:
[----:B------:R-:W-:Y:S01]  /*1bf0*/  IMAD.IADD R26, R21, 0x1, R22 ;  /* 0x00000001151a7824 */ /* 0x000fe200078e0216 */
[----:B------:R-:W-:-:S03]  /*1c00*/  IADD3 R22, PT, PT, R22, 0x10, RZ ;  /* 0x0000001016167810 */ /* 0x000fc60007ffe0ff */
[----:B------:R-:W-:Y:S01]  /*1c10*/  IMAD R23, R26, 0x4, R11 ;  /* 0x000000041a177824 */ /* 0x000fe200078e020b */
[----:B------:R-:W-:-:S04]  /*1c20*/  ISETP.NE.AND P3, PT, R22, R2, PT ;  /* 0x000000021600720c */ /* 0x000fc80003f65270 */
[----:B------:R-:W-:Y:S04]  /*1c30*/  LDS R32, [R23] ;  /* 0x0000000017207984 */ /* 0x000fe80000000800 */
[----:B------:R-:W0:Y:S04]  /*1c40*/  LDS R31, [R23+0x4] ;  /* 0x00000400171f7984 */ /* 0x000e280000000800 */
[----:B------:R-:W-:Y:S04]  /*1c50*/  LDS R34, [R23+0x8] ;  /* 0x0000080017227984 */ /* 0x000fe80000000800 */
[----:B------:R-:W2:Y:S04]  /*1c60*/  LDS R33, [R23+0xc] ;  /* 0x00000c0017217984 */ /* 0x000ea80000000800 */
[----:B------:R-:W-:Y:S04]  /*1c70*/  LDS R30, [R23+0x10] ;  /* 0x00001000171e7984 */ /* 0x000fe80000000800 */
[----:B------:R-:W3:Y:S04]  /*1c80*/  LDS R27, [R23+0x14] ;  /* 0x00001400171b7984 */ /* 0x000ee80000000800 */
[----:B-1----:R-:W-:Y:S04]  /*1c90*/  LDS R25, [R23+0x18] ;  /* 0x0000180017197984 */ /* 0x002fe80000000800 */
[----:B------:R-:W1:Y:S01]  /*1ca0*/  LDS R26, [R23+0x1c] ;  /* 0x00001c00171a7984 */ /* 0x000e620000000800 */
[----:B0-----:R-:W-:-:S03]  /*1cb0*/  FMNMX3 R31, R29, R32, R31, !PT ;  /* 0x000000201d1f7276 */ /* 0x001fc6000780001f */
[----:B------:R-:W-:Y:S04]  /*1cc0*/  LDS R32, [R23+0x20] ;  /* 0x0000200017207984 */ /* 0x000fe80000000800 */
[----:B------:R-:W0:Y:S01]  /*1cd0*/  LDS R29, [R23+0x24] ;  /* 0x00002400171d7984 */ /* 0x000e220000000800 */
[----:B--2---:R-:W-:-:S03]  /*1ce0*/  FMNMX3 R31, R31, R34, R33, !PT ;  /* 0x000000221f1f7276 */ /* 0x004fc60007800021 */
[----:B------:R-:W-:Y:S04]  /*1cf0*/  LDS R34, [R23+0x38] ;  /* 0x0000380017227984 */ /* 0x000fe80000000800 */
[----:B------:R-:W-:Y:S01]  /*1d00*/  LDS R33, [R23+0x3c] ;  /* 0x00003c0017217984 */ /* 0x000fe20000000800 */
[----:B---3--:R-:W-:-:S03]  /*1d10*/  FMNMX3 R31, R31, R30, R27, !PT ;  /* 0x0000001e1f1f7276 */ /* 0x008fc6000780001b */
[----:B------:R-:W-:Y:S04]  /*1d20*/  LDS R30, [R23+0x28] ;  /* 0x00002800171e7984 */ /* 0x000fe80000000800 */
[----:B------:R-:W2:Y:S01]  /*1d30*/  LDS R27, [R23+0x2c] ;  /* 0x00002c00171b7984 */ /* 0x000ea20000000800 */
[----:B-1----:R-:W-:-:S03]  /*1d40*/  FMNMX3 R25, R31, R25, R26, !PT ;  /* 0x000000191f197276 */ /* 0x002fc6000780001a */
[----:B------:R-:W-:Y:S04]  /*1d50*/  LDS R26, [R23+0x30] ;  /* 0x00003000171a7984 */ /* 0x000fe80000000800 */
[----:B------:R-:W1:Y:S01]  /*1d60*/  LDS R31, [R23+0x34] ;  /* 0x00003400171f7984 */ /* 0x000e620000000800 */
[----:B0-----:R-:W-:-:S04]  /*1d70*/  FMNMX3 R25, R25, R32, R29, !PT ;  /* 0x0000002019197276 */ /* 0x001fc8000780001d */
[----:B--2---:R-:W-:-:S04]  /*1d80*/  FMNMX3 R25, R25, R30, R27, !PT ;  /* 0x0000001e19197276 */ /* 0x004fc8000780001b */
[----:B-1----:R-:W-:-:S04]  /*1d90*/  FMNMX3 R25, R25, R26, R31, !PT ;  /* 0x0000001a19197276 */ /* 0x002fc8000780001f */
[----:B------:R-:W-:Y:S01]  /*1da0*/  FMNMX3 R29, R25, R34, R33, !PT ;  /* 0x00000022191d7276 */ /* 0x000fe20007800021 */
[----:B------:R-:W-:Y:S06]  /*1db0*/  @P3 BRA `(.L_x_41) ;  /* 0xfffffffc008c3947 */ /* 0x000fec000383ffff */
[----:B------:R-:W-:-:S07]  /*1dc0*/  IMAD.MOV.U32 R22, RZ, RZ, R2 ;  /* 0x000000ffff167224 */ /* 0x000fce00078e0002 */
.L_x_40:
[----:B------:R-:W-:-:S13]  /*1dd0*/  ISETP.NE.AND P3, PT, R28, RZ, PT ;  /* 0x000000ff1c00720c */ /* 0x000fda0003f65270 */
[----:B------:R-:W-:Y:S05]  /*1de0*/  @!P3 BRA `(.L_x_39) ;  /* 0x0000000000b8b947 */ /* 0x000fea0003800000 */
[----:B------:R-:W-:Y:S01]  /*1df0*/  VIADD R23, R28, 0xffffffff ;  /* 0xffffffff1c177836 */ /* 0x000fe20000000000 */
[----:B------:R-:W-:-:S04]  /*1e00*/  ISETP.NE.AND P4, PT, R24, RZ, PT ;  /* 0x000000ff1800720c */ /* 0x000fc80003f85270 */
[----:B------:R-:W-:-:S13]  /*1e10*/  ISETP.GE.U32.AND P3, PT, R23, 0x7, PT ;  /* 0x000000071700780c */ /* 0x000fda0003f66070 */
[----:B------:R-:W-:Y:S05]  /*1e20*/  @!P3 BRA `(.L_x_42) ;  /* 0x00000000003cb947 */ /* 0x000fea0003800000 */
[----:B------:R-:W-:Y:S01]  /*1e30*/  IADD3 R26, PT, PT, R21, R22, RZ ;  /* 0x00000016151a7210 */ /* 0x000fe20007ffe0ff */
[----:B------:R-:W-:-:S04]  /*1e40*/  VIADD R22, R22, 0x8 ;  /* 0x0000000816167836 */ /* 0x000fc80000000000 */
[----:B------:R-:W-:-:S05]  /*1e50*/  IMAD R26, R26, 0x4, R11 ;  /* 0x000000041a1a7824 */ /* 0x000fca00078e020b */
[----:B------:R-:W-:Y:S04]  /*1e60*/  LDS R30, [R26] ;  /* 0x000000001a1e7984 */ /* 0x000fe80000000800 */
[----:B------:R-:W0:Y:S04]  /*1e70*/  LDS R23, [R26+0x4] ;  /* 0x000004001a177984 */ /* 0x000e280000000800 */
[----:B------:R-:W-:Y:S04]  /*1e80*/  LDS R32, [R26+0x8] ;  /* 0x000008001a207984 */ /* 0x000fe80000000800 */
[----:B-1----:R-:W1:Y:S04]  /*1e90*/  LDS R25, [R26+0xc] ;  /* 0x00000c001a197984 */ /* 0x002e680000000800 */
[----:B------:R-:W-:Y:S04]  /*1ea0*/  LDS R34, [R26+0x10] ;  /* 0x000010001a227984 */ /* 0x000fe80000000800 */
[----:B------:R-:W2:Y:S04]  /*1eb0*/  LDS R27, [R26+0x14] ;  /* 0x000014001a1b7984 */ /* 0x000ea80000000800 */
[----:B------:R-:W-:Y:S04]  /*1ec0*/  LDS R36, [R26+0x18] ;  /* 0x000018001a247984 */ /* 0x000fe80000000800 */
[----:B------:R-:W3:Y:S01]  /*1ed0*/  LDS R31, [R26+0x1c] ;  /* 0x00001c001a1f7984 */ /* 0x000ee20000000800 */
[----:B0-----:R-:W-:-:S04]  /*1ee0*/  FMNMX3 R23, R29, R30, R23, !PT ;  /* 0x0000001e1d177276 */ /* 0x001fc80007800017 */
[----:B-1----:R-:W-:-:S04]  /*1ef0*/  FMNMX3 R23, R23, R32, R25, !PT ;  /* 0x0000002017177276 */ /* 0x002fc80007800019 */
[----:B--2---:R-:W-:-:S04]  /*1f00*/  FMNMX3 R23, R23, R34, R27, !PT ;  /* 0x0000002217177276 */ /* 0x004fc8000780001b */
[----:B---3--:R-:W-:-:S07]  /*1f10*/  FMNMX3 R29, R23, R36, R31, !PT ;  /* 0x00000024171d7276 */ /* 0x008fce000780001f */
.L_x_42:
[----:B------:R-:W-:Y:S05]  /*1f20*/  @!P4 BRA `(.L_x_39) ;  /* 0x000000000068c947 */ /* 0x000fea0003800000 */
[----:B------:R-:W-:Y:S02]  /*1f30*/  IADD3 R23, PT, PT, R24, -0x1, RZ ;  /* 0xffffffff18177810 */ /* 0x000fe40007ffe0ff */
[----:B------:R-:W-:Y:S02]  /*1f40*/  LOP3.LUT R27, R19, 0x3, RZ, 0xc0, !PT ;  /* 0x00000003131b7812 */ /* 0x000fe400078ec0ff */
[----:B------:R-:W-:Y:S02]  /*1f50*/  ISETP.GE.U32.AND P3, PT, R23, 0x3, PT ;  /* 0x000000031700780c */ /* 0x000fe40003f66070 */
[----:B------:R-:W-:-:S11]  /*1f60*/  ISETP.NE.AND P4, PT, R27, RZ, PT ;  /* 0x000000ff1b00720c */ /* 0x000fd60003f85270 */
[----:B------:R-:W-:Y:S05]  /*1f70*/  @!P3 BRA `(.L_x_43) ;  /* 0x000000000024b947 */ /* 0x000fea0003800000 */
[----:B------:R-:W-:Y:S01]  /*1f80*/  IMAD.IADD R26, R21, 0x1, R22 ;  /* 0x00000001151a7824 */ /* 0x000fe200078e0216 */
[----:B------:R-:W-:-:S03]  /*1f90*/  IADD3 R22, PT, PT, R22, 0x4, RZ ;  /* 0x0000000416167810 */ /* 0x000fc60007ffe0ff */
[----:B------:R-:W-:-:S05]  /*1fa0*/  IMAD R26, R26, 0x4, R11 ;  /* 0x000000041a1a7824 */ /* 0x000fca00078e020b */
[----:B------:R-:W-:Y:S04]  /*1fb0*/  LDS R30, [R26] ;  /* 0x000000001a1e7984 */ /* 0x000fe80000000800 */
[----:B------:R-:W0:Y:S04]  /*1fc0*/  LDS R23, [R26+0x4] ;  /* 0x000004001a177984 */ /* 0x000e280000000800 */
[----:B------:R-:W-:Y:S04]  /*1fd0*/  LDS R32, [R26+0x8] ;  /* 0x000008001a207984 */ /* 0x000fe80000000800 */
[----:B-1----:R-:W1:Y:S01]  /*1fe0*/  LDS R25, [R26+0xc] ;  /* 0x00000c001a197984 */ /* 0x002e620000000800 */
[----:B0-----:R-:W-:-:S04]  /*1ff0*/  FMNMX3 R23, R29, R30, R23, !PT ;  /* 0x0000001e1d177276 */ /* 0x001fc80007800017 */
[----:B-1----:R-:W-:-:S07]  /*2000*/  FMNMX3 R29, R23, R32, R25, !PT ;  /* 0x00000020171d7276 */ /* 0x002fce0007800019 */
.L_x_43:
[----:B------:R-:W-:Y:S05]  /*2010*/  @!P4 BRA `(.L_x_39) ;  /* 0x00000000002cc947 */ /* 0x000fea0003800000 */
[----:B------:R-:W-:Y:S01]  /*2020*/  IMAD.IADD R22, R21, 0x1, R22 ;  /* 0x0000000115167824 */ /* 0x000fe200078e0216 */
[----:B------:R-:W-:-:S03]  /*2030*/  ISETP.NE.AND P3, PT, R27, 0x1, PT ;  /* 0x000000011b00780c */ /* 0x000fc60003f65270 */
[----:B------:R-:W-:-:S05]  /*2040*/  IMAD R21, R22, 0x4, R11 ;  /* 0x0000000416157824 */ /* 0x000fca00078e020b */
[----:B------:R-:W0:Y:S02]  /*2050*/  LDS R22, [R21] ;  /* 0x0000000015167984 */ /* 0x000e240000000800 */
[----:B0-----:R-:W-:-:S03]  /*2060*/  FMNMX R29, R29, R22, !PT ;  /* 0x000000161d1d7209 */ /* 0x001fc60007800000 */
[----:B------:R-:W-:Y:S05]  /*2070*/  @!P3 BRA `(.L_x_39) ;  /* 0x000000000014b947 */ /* 0x000fea0003800000 */
[----:B------:R-:W-:Y:S01]  /*2080*/  ISETP.NE.AND P3, PT, R27, 0x2, PT ;  /* 0x000000021b00780c */ /* 0x000fe20003f65270 */
[----:B------:R-:W0:-:S12]  /*2090*/  LDS R22, [R21+0x4] ;  /* 0x0000040015167984 */ /* 0x000e180000000800 */
[----:B------:R-:W2:Y:S01]  /*20a0*/  @P3 LDS R26, [R21+0x8] ;  /* 0x00000800151a3984 */ /* 0x000ea20000000800 */
[----:B0-----:R-:W-:-:S04]  /*20b0*/  FMNMX R29, R29, R22, !PT ;  /* 0x000000161d1d7209 */ /* 0x001fc80007800000 */
[----:B--2---:R-:W-:-:S07]  /*20c0*/  @P3 FMNMX R29, R29, R26, !PT ;  /* 0x0000001a1d1d3209 */ /* 0x004fce0007800000 */
.L_x_39:
[C---:B------:R-:W-:Y:S01]  /*20d0*/  LEA R22, R3.reuse, R10, 0x2 ;  /* 0x0000000a03167211 */ /* 0x040fe200078e10ff */
[----:B------:R-:W-:-:S04]  /*20e0*/  VIADD R3, R3, UR12 ;  /* 0x0000000c03037c36 */ /* 0x000fc80008000000 */
[----:B0-----:R2:W-:Y:S01]  /*20f0*/  STS [R22], R29 ;  /* 0x0000001d16007388 */ /* 0x0015e20000000800 */
[----:B------:R-:W-:-:S13]  /*2100*/  ISETP.GE.AND P3, PT, R3, R13, PT ;  /* 0x0000000d0300720c */ /* 0x000fda0003f66270 */
[----:B--2---:R-:W-:Y:S05]  /*2110*/  @!P3 BRA `(.L_x_44) ;  /* 0xfffffff8008cb947 */ /* 0x004fea000383ffff */
.L_x_38:
[----:B------:R-:W-:Y:S05]  /*2120*/  BSYNC.RECONVERGENT B0 ;  /* 0x0000000000007941 */ /* 0x000fea0003800200 */
.L_x_37:
[----:B------:R-:W-:Y:S06]  /*2130*/  BAR.SYNC.DEFER_BLOCKING 0x0 ;  /* 0x0000000000007b1d */ /* 0x000fec0000010000 */
[----:B------:R-:W-:Y:S04]  /*2140*/  BSSY.RECONVERGENT B0, `(.L_x_45) ;  /* 0x000002b000007945 */ /* 0x000fe80003800200 */
[----:B------:R-:W-:Y:S05]  /*2150*/  @P1 BRA `(.L_x_46) ;  /* 0x0000000000a41947 */ /* 0x000fea0003800000 */
[----:B------:R-:W-:Y:S01]  /*2160*/  IABS R21, R16 ;  /* 0x0000001000157213 */ /* 0x000fe20000000000 */
[----:B0-----:R-:W-:Y:S01]  /*2170*/  IMAD.MOV.U32 R23, RZ, RZ, R5 ;  /* 0x000000ffff177224 */ /* 0x001fe200078e0005 */
[----:B------:R-:W-:Y:S02]  /*2180*/  ISETP.NE.AND P1, PT, R16, RZ, PT ;  /* 0x000000ff1000720c */ /* 0x000fe40003f25270 */
[----:B---3--:R-:W0:Y:S08]  /*2190*/  I2F.RP R22, R21 ;  /* 0x0000001500167306 */ /* 0x008e300000209400 */
[----:B0-----:R-:W1:Y:S02]  /*21a0*/  MUFU.RCP R22, R22 ;  /* 0x0000001600167308 */ /* 0x001e640000001000 */
[----:B-1----:R-:W-:-:S06]  /*21b0*/  VIADD R25, R22, 0xffffffe ;  /* 0x0ffffffe16197836 */ /* 0x002fcc0000000000 */
[----:B------:R-:W0:Y:S02]  /*21c0*/  F2I.FTZ.U32.TRUNC.NTZ R3, R25 ;  /* 0x0000001900037305 */ /* 0x000e24000021f000 */
[----:B0-----:R-:W-:-:S05]  /*21d0*/  IADD3 R2, PT, PT, RZ, -R3, RZ ;  /* 0x80000003ff027210 */ /* 0x001fca0007ffe0ff */
[----:B------:R-:W-:Y:S02]  /*21e0*/  IMAD R27, R2, R21, RZ ;  /* 0x00000015021b7224 */ /* 0x000fe400078e02ff */
[----:B------:R-:W-:-:S04]  /*21f0*/  IMAD.MOV.U32 R2, RZ, RZ, RZ ;  /* 0x000000ffff027224 */ /* 0x000fc800078e00ff */
[----:B------:R-:W-:Y:S01]  /*2200*/  IMAD.HI.U32 R3, R3, R27, R2 ;  /* 0x0000001b03037227 */ /* 0x000fe200078e0002 */
[----:B------:R-:W-:-:S07]  /*2210*/  LOP3.LUT R2, RZ, R16, RZ, 0x33, !PT ;  /* 0x00000010ff027212 */ /* 0x000fce00078e33ff */
.L_x_47:
[----:B--2---:R-:W-:Y:S02]  /*2220*/  IABS R22, R16 ;  /* 0x0000001000167213 */ /* 0x004fe40000000000 */
[----:B------:R-:W-:Y:S02]  /*2230*/  IABS R26, R23 ;  /* 0x00000017001a7213 */ /* 0x000fe40000000000 */
[----:B------:R-:W-:-:S03]  /*2240*/  IADD3 R25, PT, PT, RZ, -R22, RZ ;  /* 0x80000016ff197210 */ /* 0x000fc60007ffe0ff */
[----:B------:R-:W-:-:S04]  /*2250*/  IMAD.HI.U32 R22, R3, R26, RZ ;  /* 0x0000001a03167227 */ /* 0x000fc800078e00ff */
[----:B------:R-:W-:Y:S01]  /*2260*/  IMAD R26, R22, R25, R26 ;  /* 0x00000019161a7224 */ /* 0x000fe200078e021a */
[----:B------:R-:W-:-:S04]  /*2270*/  IABS R25, R16 ;  /* 0x0000001000197213 */ /* 0x000fc80000000000 */
[----:B------:R-:W-:-:S13]  /*2280*/  ISETP.GT.U32.AND P4, PT, R21, R26, PT ;  /* 0x0000001a1500720c */ /* 0x000fda0003f84070 */
[----:B------:R-:W-:Y:S01]  /*2290*/  @!P4 IMAD.IADD R26, R26, 0x1, -R25 ;  /* 0x000000011a1ac824 */ /* 0x000fe200078e0a19 */
[----:B------:R-:W-:Y:S01]  /*22a0*/  LOP3.LUT R25, R23, R16, RZ, 0x3c, !PT ;  /* 0x0000001017197212 */ /* 0x000fe200078e3cff */
[----:B------:R-:W-:-:S03]  /*22b0*/  @!P4 VIADD R22, R22, 0x1 ;  /* 0x000000011616c836 */ /* 0x000fc60000000000 */
[----:B------:R-:W-:Y:S02]  /*22c0*/  ISETP.GE.U32.AND P3, PT, R26, R21, PT ;  /* 0x000000151a00720c */ /* 0x000fe40003f66070 */
[----:B------:R-:W-:-:S11]  /*22d0*/  ISETP.GE.AND P5, PT, R25, RZ, PT ;  /* 0x000000ff1900720c */ /* 0x000fd60003fa6270 */
[----:B------:R-:W-:-:S05]  /*22e0*/  @P3 IADD3 R22, PT, PT, R22, 0x1, RZ ;  /* 0x0000000116163810 */ /* 0x000fca0007ffe0ff */
[----:B------:R-:W-:-:S05]  /*22f0*/  @!P5 IMAD.MOV R22, RZ, RZ, -R22 ;  /* 0x000000ffff16d224 */ /* 0x000fca00078e0a16 */
[----:B------:R-:W-:Y:S01]  /*2300*/  SEL R25, R2, R22, !P1 ;  /* 0x0000001602197207 */ /* 0x000fe20004800000 */
[C---:B------:R-:W-:Y:S02]  /*2310*/  IMAD R22, R23.reuse, 0x4, R11 ;  /* 0x0000000417167824 */ /* 0x040fe400078e020b */
[----:B------:R-:W-:Y:S01]  /*2320*/  VIADD R23, R23, UR12 ;  /* 0x0000000c17177c36 */ /* 0x000fe20008000000 */
[----:B------:R-:W-:Y:S02]  /*2330*/  LEA R26, R25, R10, 0x2 ;  /* 0x0000000a191a7211 */ /* 0x000fe400078e10ff */
[----:B------:R-:W-:Y:S04]  /*2340*/  LDS R25, [R22] ;  /* 0x0000000016197984 */ /* 0x000fe80000000800 */
[----:B------:R-:W0:Y:S02]  /*2350*/  LDS R26, [R26] ;  /* 0x000000001a1a7984 */ /* 0x000e240000000800 */
[----:B0-----:R-:W-:-:S04]  /*2360*/  FADD R25, R25, -R26 ;  /* 0x8000001a19197221 */ /* 0x001fc80000000000 */
[----:B------:R-:W-:-:S05]  /*2370*/  FMUL R25, R25, 1.4426950216293334961 ;  /* 0x3fb8aa3b19197820 */ /* 0x000fca0000400000 */
[----:B------:R-:W-:-:S13]  /*2380*/  FSETP.GEU.AND P3, PT, R25, -126, PT ;  /* 0xc2fc00001900780b */ /* 0x000fda0003f6e000 */
[----:B------:R-:W-:-:S04]  /*2390*/  @!P3 FMUL R25, R25, 0.5 ;  /* 0x3f0000001919b820 */ /* 0x000fc80000400000 */
[----:B------:R-:W0:Y:S02]  /*23a0*/  MUFU.EX2 R27, R25 ;  /* 0x00000019001b7308 */ /* 0x000e240000000800 */
[----:B0-----:R-:W-:Y:S01]  /*23b0*/  @!P3 FMUL R27, R27, R27 ;  /* 0x0000001b1b1bb220 */ /* 0x001fe20000400000 */
[----:B------:R-:W-:-:S04]  /*23c0*/  ISETP.GE.AND P3, PT, R23, R20, PT ;  /* 0x000000141700720c */ /* 0x000fc80003f66270 */
[----:B------:R2:W-:Y:S09]  /*23d0*/  STS [R22], R27 ;  /* 0x0000001b16007388 */ /* 0x0005f20000000800 */
[----:B------:R-:W-:Y:S05]  /*23e0*/  @!P3 BRA `(.L_x_47) ;  /* 0xfffffffc008cb947 */ /* 0x000fea000383ffff */
.L_x_46:
[----:B------:R-:W-:Y:S05]  /*23f0*/  BSYNC.RECONVERGENT B0 ;  /* 0x0000000000007941 */ /* 0x000fea0003800200 */
.L_x_45:
[----:B------:R-:W-:Y:S01]  /*2400*/  BAR.SYNC.DEFER_BLOCKING 0x0 ;  /* 0x0000000000007b1d */ /* 0x000fe20000010000 */
[C---:B-1----:R-:W-:Y:S01]  /*2410*/  VIADD R25, R19.reuse, 0xffffffff ;  /* 0xffffffff13197836 */ /* 0x042fe20000000000 */
[----:B------:R-:W-:Y:S02]  /*2420*/  IADD3 R26, PT, PT, R24, -0x1, RZ ;  /* 0xffffffff181a7810 */ /* 0x000fe40007ffe0ff */
[----:B--2---:R-:W-:Y:S02]  /*2430*/  LOP3.LUT R27, R19, 0x3, RZ, 0xc0, !PT ;  /* 0x00000003131b7812 */ /* 0x004fe400078ec0ff */
[----:B------:R-:W-:Y:S04]  /*2440*/  BSSY.RECONVERGENT B0, `(.L_x_48) ;  /* 0x0000076000007945 */ /* 0x000fe80003800200 */
[----:B------:R-:W-:Y:S05]  /*2450*/  @P2 BRA `(.L_x_49) ;  /* 0x0000000400d02947 */ /* 0x000fea0003800000 */
[----:B0-----:R-:W-:Y:S01]  /*2460*/  LOP3.LUT R2, R19, 0xfffffff0, RZ, 0xc0, !PT ;  /* 0xfffffff013027812 */ /* 0x001fe200078ec0ff */
[----:B------:R-:W-:-:S07]  /*2470*/  IMAD.MOV.U32 R20, RZ, RZ, R5 ;  /* 0x000000ffff147224 */ /* 0x000fce00078e0005 */
.L_x_55:
[C---:B------:R-:W-:Y:S01]  /*2480*/  IMAD R21, R20.reuse, 0x4, R15 ;  /* 0x0000000414157824 */ /* 0x040fe200078e020f */
[C---:B---3--:R-:W-:Y:S01]  /*2490*/  LEA R22, R20.reuse, R10, 0x2 ;  /* 0x0000000a14167211 */ /* 0x048fe200078e10ff */
[----:B------:R-:W-:Y:S01]  /*24a0*/  IMAD R3, R20, 0x4, R9 ;  /* 0x0000000414037824 */ /* 0x000fe200078e0209 */
[----:B------:R-:W-:-:S03]  /*24b0*/  ISETP.GE.AND P2, PT, R16, 0x1, PT ;  /* 0x000000011000780c */ /* 0x000fc60003f46270 */
[----:B------:R-:W-:Y:S04]  /*24c0*/  LDS R21, [R21] ;  /* 0x0000000015157984 */ /* 0x000fe80000000800 */
[----:B------:R-:W0:Y:S04]  /*24d0*/  LDS R22, [R22] ;  /* 0x0000000016167984 */ /* 0x000e280000000800 */
[----:B------:R-:W1:Y:S01]  /*24e0*/  LDS R30, [R3] ;  /* 0x00000000031e7984 */ /* 0x000e620000000800 */
[----:B0-----:R-:W-:-:S04]  /*24f0*/  FADD R23, R21, -R22 ;  /* 0x8000001615177221 */ /* 0x001fc80000000000 */
[----:B------:R-:W-:-:S05]  /*2500*/  FMUL R23, R23, 1.4426950216293334961 ;  /* 0x3fb8aa3b17177820 */ /* 0x000fca0000400000 */
[----:B------:R-:W-:-:S13]  /*2510*/  FSETP.GEU.AND P1, PT, R23, -126, PT ;  /* 0xc2fc00001700780b */ /* 0x000fda0003f2e000 */
[----:B------:R-:W-:-:S04]  /*2520*/  @!P1 FMUL R23, R23, 0.5 ;  /* 0x3f00000017179820 */ /* 0x000fc80000400000 */
[----:B------:R-:W0:Y:S02]  /*2530*/  MUFU.EX2 R29, R23 ;  /* 0x00000017001d7308 */ /* 0x000e240000000800 */
[----:B0-----:R-:W-:-:S04]  /*2540*/  @!P1 FMUL R29, R29, R29 ;  /* 0x0000001d1d1d9220 */ /* 0x001fc80000400000 */
[----:B-1----:R-:W-:Y:S01]  /*2550*/  FMUL R30, R30, R29 ;  /* 0x0000001d1e1e7220 */ /* 0x002fe20000400000 */
[----:B------:R-:W-:Y:S06]  /*2560*/  @!P2 BRA `(.L_x_50) ;  /* 0x00000004007ca947 */ /* 0x000fec0003800000 */
[----:B------:R-:W-:Y:S01]  /*2570*/  ISETP.GE.U32.AND P1, PT, R25, 0xf, PT ;  /* 0x0000000f1900780c */ /* 0x000fe20003f26070 */
[----:B------:R-:W-:Y:S02]  /*2580*/  IMAD R21, R16, R20, RZ ;  /* 0x0000001410157224 */ /* 0x000fe400078e02ff */
[----:B------:R-:W-:-:S10]  /*2590*/  IMAD.MOV.U32 R22, RZ, RZ, RZ ;  /* 0x000000ffff167224 */ /* 0x000fd400078e00ff */
[----:B------:R-:W-:Y:S05]  /*25a0*/  @!P1 BRA `(.L_x_51) ;  /* 0x00000000009c9947 */ /* 0x000fea0003800000 */
[----:B------:R-:W-:-:S07]  /*25b0*/  HFMA2 R23, -RZ, RZ, 0, 0 ;  /* 0x00000000ff177431 */ /* 0x000fce00000001ff */
.L_x_52:
[----:B------:R-:W-:Y:S01]  /*25c0*/  IMAD.IADD R22, R21, 0x1, R23 ;  /* 0x0000000115167824 */ /* 0x000fe200078e0217 */
[----:B------:R-:W-:-:S03]  /*25d0*/  IADD3 R23, PT, PT, R23, 0x10, RZ ;  /* 0x0000001017177810 */ /* 0x000fc60007ffe0ff */
[----:B------:R-:W-:Y:S01]  /*25e0*/  IMAD R22, R22, 0x4, R11 ;  /* 0x0000000416167824 */ /* 0x000fe200078e020b */
[----:B------:R-:W-:-:S04]  /*25f0*/  ISETP.NE.AND P1, PT, R23, R2, PT ;  /* 0x000000021700720c */ /* 0x000fc80003f25270 */
[----:B------:R-:W0:Y:S04]  /*2600*/  LDS R33, [R22] ;  /* 0x0000000016217984 */ /* 0x000e280000000800 */
[----:B------:R-:W1:Y:S04]  /*2610*/  LDS R32, [R22+0x4] ;  /* 0x0000040016207984 */ /* 0x000e680000000800 */
[----:B------:R-:W2:Y:S04]  /*2620*/  LDS R35, [R22+0x8] ;  /* 0x0000080016237984 */ /* 0x000ea80000000800 */
[----:B------:R-:W3:Y:S04]  /*2630*/  LDS R31, [R22+0xc] ;  /* 0x00000c00161f7984 */ /* 0x000ee80000000800 */
[----:B------:R-:W4:Y:S01]  /*2640*/  LDS R29, [R22+0x10] ;  /* 0x00001000161d7984 */ /* 0x000f220000000800 */
[----:B0-----:R-:W-:-:S03]  /*2650*/  FADD R33, R33, R30 ;  /* 0x0000001e21217221 */ /* 0x001fc60000000000 */
[----:B------:R-:W0:Y:S01]  /*2660*/  LDS R30, [R22+0x14] ;  /* 0x00001400161e7984 */ /* 0x000e220000000800 */
[----:B-1----:R-:W-:-:S03]  /*2670*/  FADD R32, R33, R32 ;  /* 0x0000002021207221 */ /* 0x002fc60000000000 */
[----:B------:R-:W-:Y:S01]  /*2680*/  LDS R33, [R22+0x20] ;  /* 0x0000200016217984 */ /* 0x000fe20000000800 */
[----:B--2---:R-:W-:-:S03]  /*2690*/  FADD R34, R32, R35 ;  /* 0x0000002320227221 */ /* 0x004fc60000000000 */
[----:B------:R-:W1:Y:S01]  /*26a0*/  LDS R32, [R22+0x18] ;  /* 0x0000180016207984 */ /* 0x000e620000000800 */
[----:B---3--:R-:W-:-:S03]  /*26b0*/  FADD R34, R34, R31 ;  /* 0x0000001f22227221 */ /* 0x008fc60000000000 */
[----:B------:R-:W2:Y:S01]  /*26c0*/  LDS R31, [R22+0x1c] ;  /* 0x00001c00161f7984 */ /* 0x000ea20000000800 */
[----:B----4-:R-:W-:-:S03]  /*26d0*/  FADD R35, R34, R29 ;  /* 0x0000001d22237221 */ /* 0x010fc60000000000 */
[----:B------:R-:W3:Y:S01]  /*26e0*/  LDS R29, [R22+0x24] ;  /* 0x00002400161d7984 */ /* 0x000ee20000000800 */
[----:B0-----:R-:W-:-:S03]  /*26f0*/  FADD R35, R35, R30 ;  /* 0x0000001e23237221 */ /* 0x001fc60000000000 */
[----:B------:R-:W0:Y:S01]  /*2700*/  LDS R30, [R22+0x28] ;  /* 0x00002800161e7984 */ /* 0x000e220000000800 */
[----:B-1----:R-:W-:-:S04]  /*2710*/  FADD R32, R35, R32 ;  /* 0x0000002023207221 */ /* 0x002fc80000000000 */
[----:B--2---:R-:W-:Y:S02]  /*2720*/  FADD R32, R32, R31 ;  /* 0x0000001f20207221 */ /* 0x004fe40000000000 */
[----:B------:R-:W1:Y:S02]  /*2730*/  LDS R31, [R22+0x2c] ;  /* 0x00002c00161f7984 */ /* 0x000e640000000800 */
[----:B------:R-:W-:Y:S02]  /*2740*/  FADD R34, R32, R33 ;  /* 0x0000002120227221 */ /* 0x000fe40000000000 */
[----:B------:R-:W2:Y:S02]  /*2750*/  LDS R32, [R22+0x30] ;  /* 0x0000300016207984 */ /* 0x000ea40000000800 */
[----:B---3--:R-:W-:Y:S02]  /*2760*/  FADD R35, R34, R29 ;  /* 0x0000001d22237221 */ /* 0x008fe40000000000 */
[----:B------:R-:W3:Y:S04]  /*2770*/  LDS R29, [R22+0x34] ;  /* 0x00003400161d7984 */ /* 0x000ee80000000800 */
[----:B------:R-:W4:Y:S04]  /*2780*/  LDS R33, [R22+0x38] ;  /* 0x0000380016217984 */ /* 0x000f280000000800 */
[----:B------:R-:W5:Y:S01]  /*2790*/  LDS R34, [R22+0x3c] ;  /* 0x00003c0016227984 */ /* 0x000f620000000800 */
[----:B0-----:R-:W-:-:S04]  /*27a0*/  FADD R30, R35, R30 ;  /* 0x0000001e231e7221 */ /* 0x001fc80000000000 */
[----:B-1----:R-:W-:-:S04]  /*27b0*/  FADD R31, R30, R31 ;  /* 0x0000001f1e1f7221 */ /* 0x002fc80000000000 */
[----:B--2---:R-:W-:-:S04]  /*27c0*/  FADD R32, R31, R32 ;  /* 0x000000201f207221 */ /* 0x004fc80000000000 */
[----:B---3--:R-:W-:-:S04]  /*27d0*/  FADD R32, R32, R29 ;  /* 0x0000001d20207221 */ /* 0x008fc80000000000 */
[----:B----4-:R-:W-:-:S04]  /*27e0*/  FADD R33, R32, R33 ;  /* 0x0000002120217221 */ /* 0x010fc80000000000 */
[----:B-----5:R-:W-:Y:S01]  /*27f0*/  FADD R30, R33, R34 ;  /* 0x00000022211e7221 */ /* 0x020fe20000000000 */
[----:B------:R-:W-:Y:S06]  /*2800*/  @P1 BRA `(.L_x_52) ;  /* 0xfffffffc006c1947 */ /* 0x000fec000383ffff */
[----:B------:R-:W-:-:S07]  /*2810*/  IMAD.MOV.U32 R22, RZ, RZ, R2 ;  /* 0x000000ffff167224 */ /* 0x000fce00078e0002 */
.L_x_51:
        /* <DEDUP_REMOVED lines=9> */
[----:B------:R-:W0:Y:S04]  /*28b0*/  LDS R33, [R31] ;  /* 0x000000001f217984 */ /* 0x000e280000000800 */
[----:B------:R-:W1:Y:S04]  /*28c0*/  LDS R32, [R31+0x4] ;  /* 0x000004001f207984 */ /* 0x000e680000000800 */
[----:B------:R-:W2:Y:S04]  /*28d0*/  LDS R23, [R31+0x8] ;  /* 0x000008001f177984 */ /* 0x000ea80000000800 */
[----:B------:R-:W3:Y:S04]  /*28e0*/  LDS R29, [R31+0xc] ;  /* 0x00000c001f1d7984 */ /* 0x000ee80000000800 */
[----:B------:R-:W-:Y:S01]  /*28f0*/  LDS R34, [R31+0x1c] ;  /* 0x00001c001f227984 */ /* 0x000fe20000000800 */
[----:B0-----:R-:W-:-:S03]  /*2900*/  FADD R33, R30, R33 ;  /* 0x000000211e217221 */ /* 0x001fc60000000000 */
[----:B------:R-:W0:Y:S01]  /*2910*/  LDS R30, [R31+0x10] ;  /* 0x000010001f1e7984 */ /* 0x000e220000000800 */
[----:B-1----:R-:W-:-:S03]  /*2920*/  FADD R36, R33, R32 ;  /* 0x0000002021247221 */ /* 0x002fc60000000000 */
[----:B------:R-:W1:Y:S01]  /*2930*/  LDS R33, [R31+0x14] ;  /* 0x000014001f217984 */ /* 0x000e620000000800 */
[----:B--2---:R-:W-:-:S03]  /*2940*/  FADD R36, R36, R23 ;  /* 0x0000001724247221 */ /* 0x004fc60000000000 */
[----:B------:R-:W2:Y:S01]  /*2950*/  LDS R32, [R31+0x18] ;  /* 0x000018001f207984 */ /* 0x000ea20000000800 */
[----:B---3--:R-:W-:-:S04]  /*2960*/  FADD R29, R36, R29 ;  /* 0x0000001d241d7221 */ /* 0x008fc80000000000 */
[----:B0-----:R-:W-:-:S04]  /*2970*/  FADD R30, R29, R30 ;  /* 0x0000001e1d1e7221 */ /* 0x001fc80000000000 */
[----:B-1----:R-:W-:-:S04]  /*2980*/  FADD R33, R30, R33 ;  /* 0x000000211e217221 */ /* 0x002fc80000000000 */
[----:B--2---:R-:W-:-:S04]  /*2990*/  FADD R33, R33, R32 ;  /* 0x0000002021217221 */ /* 0x004fc80000000000 */
[----:B------:R-:W-:-:S07]  /*29a0*/  FADD R30, R33, R34 ;  /* 0x00000022211e7221 */ /* 0x000fce0000000000 */
.L_x_53:
[----:B------:R-:W-:Y:S05]  /*29b0*/  @!P2 BRA `(.L_x_50) ;  /* 0x000000000068a947 */ /* 0x000fea0003800000 */
[----:B------:R-:W-:Y:S02]  /*29c0*/  ISETP.GE.U32.AND P1, PT, R26, 0x3, PT ;  /* 0x000000031a00780c */ /* 0x000fe40003f26070 */
[----:B------:R-:W-:-:S11]  /*29d0*/  ISETP.NE.AND P2, PT, R27, RZ, PT ;  /* 0x000000ff1b00720c */ /* 0x000fd60003f45270 */
[----:B------:R-:W-:Y:S05]  /*29e0*/  @!P1 BRA `(.L_x_54) ;  /* 0x00000000002c9947 */ /* 0x000fea0003800000 */
[----:B------:R-:W-:Y:S02]  /*29f0*/  IADD3 R32, PT, PT, R21, R22, RZ ;  /* 0x0000001615207210 */ /* 0x000fe40007ffe0ff */
[----:B------:R-:W-:-:S03]  /*2a00*/  IADD3 R22, PT, PT, R22, 0x4, RZ ;  /* 0x0000000416167810 */ /* 0x000fc60007ffe0ff */
[----:B------:R-:W-:-:S05]  /*2a10*/  IMAD R32, R32, 0x4, R11 ;  /* 0x0000000420207824 */ /* 0x000fca00078e020b */
[----:B------:R-:W0:Y:S04]  /*2a20*/  LDS R23, [R32] ;  /* 0x0000000020177984 */ /* 0x000e280000000800 */
[----:B------:R-:W1:Y:S04]  /*2a30*/  LDS R34, [R32+0x4] ;  /* 0x0000040020227984 */ /* 0x000e680000000800 */
[----:B------:R-:W2:Y:S04]  /*2a40*/  LDS R36, [R32+0x8] ;  /* 0x0000080020247984 */ /* 0x000ea80000000800 */
[----:B------:R-:W3:Y:S01]  /*2a50*/  LDS R29, [R32+0xc] ;  /* 0x00000c00201d7984 */ /* 0x000ee20000000800 */
[----:B0-----:R-:W-:-:S04]  /*2a60*/  FADD R23, R30, R23 ;  /* 0x000000171e177221 */ /* 0x001fc80000000000 */
[----:B-1----:R-:W-:-:S04]  /*2a70*/  FADD R23, R23, R34 ;  /* 0x0000002217177221 */ /* 0x002fc80000000000 */
[----:B--2---:R-:W-:-:S04]  /*2a80*/  FADD R23, R23, R36 ;  /* 0x0000002417177221 */ /* 0x004fc80000000000 */
[----:B---3--:R-:W-:-:S07]  /*2a90*/  FADD R30, R23, R29 ;  /* 0x0000001d171e7221 */ /* 0x008fce0000000000 */
.L_x_54:
[----:B------:R-:W-:Y:S05]  /*2aa0*/  @!P2 BRA `(.L_x_50) ;  /* 0x00000000002ca947 */ /* 0x000fea0003800000 */
[----:B------:R-:W-:Y:S01]  /*2ab0*/  IMAD.IADD R22, R21, 0x1, R22 ;  /* 0x0000000115167824 */ /* 0x000fe200078e0216 */
[----:B------:R-:W-:-:S04]  /*2ac0*/  ISETP.NE.AND P1, PT, R27, 0x1, PT ;  /* 0x000000011b00780c */ /* 0x000fc80003f25270 */
[----:B------:R-:W-:-:S05]  /*2ad0*/  LEA R22, R22, R11, 0x2 ;  /* 0x0000000b16167211 */ /* 0x000fca00078e10ff */
[----:B------:R-:W0:Y:S02]  /*2ae0*/  LDS R21, [R22] ;  /* 0x0000000016157984 */ /* 0x000e240000000800 */
[----:B0-----:R-:W-:Y:S02]  /*2af0*/  FADD R30, R30, R21 ;  /* 0x000000151e1e7221 */ /* 0x001fe40000000000 */
[----:B------:R-:W-:Y:S05]  /*2b00*/  @!P1 BRA `(.L_x_50) ;  /* 0x0000000000149947 */ /* 0x000fea0003800000 */
[----:B------:R-:W-:Y:S01]  /*2b10*/  ISETP.NE.AND P1, PT, R27, 0x2, PT ;  /* 0x000000021b00780c */ /* 0x000fe20003f25270 */
[----:B------:R-:W0:-:S12]  /*2b20*/  LDS R21, [R22+0x4] ;  /* 0x0000040016157984 */ /* 0x000e180000000800 */
[----:B------:R-:W1:Y:S01]  /*2b30*/  @P1 LDS R23, [R22+0x8] ;  /* 0x0000080016171984 */ /* 0x000e620000000800 */
[----:B0-----:R-:W-:-:S04]  /*2b40*/  FADD R30, R30, R21 ;  /* 0x000000151e1e7221 */ /* 0x001fc80000000000 */
[----:B-1----:R-:W-:-:S07]  /*2b50*/  @P1 FADD R30, R30, R23 ;  /* 0x000000171e1e1221 */ /* 0x002fce0000000000 */
.L_x_50:
[----:B------:R1:W-:Y:S01]  /*2b60*/  STS [R3], R30 ;  /* 0x0000001e03007388 */ /* 0x0003e20000000800 */
[----:B------:R-:W-:-:S05]  /*2b70*/  VIADD R20, R20, UR12 ;  /* 0x0000000c14147c36 */ /* 0x000fca0008000000 */
[----:B------:R-:W-:-:S13]  /*2b80*/  ISETP.GE.AND P1, PT, R20, R13, PT ;  /* 0x0000000d1400720c */ /* 0x000fda0003f26270 */
[----:B-1----:R-:W-:Y:S05]  /*2b90*/  @!P1 BRA `(.L_x_55) ;  /* 0xfffffff800389947 */ /* 0x002fea000383ffff */
.L_x_49:
[----:B------:R-:W-:Y:S05]  /*2ba0*/  BSYNC.RECONVERGENT B0 ;  /* 0x0000000000007941 */ /* 0x000fea0003800200 */
.L_x_48:
[----:B------:R-:W-:Y:S06]  /*2bb0*/  BAR.SYNC.DEFER_BLOCKING 0x0 ;  /* 0x0000000000007b1d */ /* 0x000fec0000010000 */
[----:B------:R-:W1:Y:S01]  /*2bc0*/  LDCU UR7, c[0x0][0x3a0] ;  /* 0x00007400ff0777ac */ /* 0x000e620008000800 */
[----:B------:R-:W-:Y:S01]  /*2bd0*/  BSSY.RECONVERGENT B0, `(.L_x_56) ;  /* 0x0000036000007945 */ /* 0x000fe20003800200 */
[----:B------:R-:W2:Y:S03]  /*2be0*/  LDCU UR8, c[0x0][0x3a4] ;  /* 0x00007480ff0877ac */ /* 0x000ea60008000800 */
[----:B------:R-:W-:Y:S05]  /*2bf0*/  @P0 BRA `(.L_x_57) ;  /* 0x0000000000cc0947 */ /* 0x000fea0003800000 */
[----:B0-----:R-:W0:Y:S01]  /*2c00*/  LDC R2, c[0x0][0x3a8] ;  /* 0x0000ea00ff027b82 */ /* 0x001e220000000800 */
[----:B------:R-:W-:Y:S02]  /*2c10*/  MOV R21, R5 ;  /* 0x0000000500157202 */ /* 0x000fe40000000f00 */
[----:B0-----:R-:W-:-:S04]  /*2c20*/  IABS R20, R2 ;  /* 0x0000000200147213 */ /* 0x001fc80000000000 */
[----:B------:R-:W0:Y:S08]  /*2c30*/  I2F.RP R23, R20 ;  /* 0x0000001400177306 */ /* 0x000e300000209400 */
[----:B0-----:R-:W0:Y:S02]  /*2c40*/  MUFU.RCP R23, R23 ;  /* 0x0000001700177308 */ /* 0x001e240000001000 */
[----:B0-----:R-:W-:-:S06]  /*2c50*/  IADD3 R2, PT, PT, R23, 0xffffffe, RZ ;  /* 0x0ffffffe17027810 */ /* 0x001fcc0007ffe0ff */
[----:B---3--:R0:W3:Y:S02]  /*2c60*/  F2I.FTZ.U32.TRUNC.NTZ R3, R2 ;  /* 0x0000000200037305 */ /* 0x0080e4000021f000 */
[----:B0-----:R-:W-:Y:S02]  /*2c70*/  IMAD.MOV.U32 R2, RZ, RZ, RZ ;  /* 0x000000ffff027224 */ /* 0x001fe400078e00ff */
[----:B---3--:R-:W-:-:S04]  /*2c80*/  IMAD.MOV R29, RZ, RZ, -R3 ;  /* 0x000000ffff1d7224 */ /* 0x008fc800078e0a03 */
[----:B------:R-:W-:-:S04]  /*2c90*/  IMAD R29, R29, R20, RZ ;  /* 0x000000141d1d7224 */ /* 0x000fc800078e02ff */
[----:B------:R-:W-:-:S07]  /*2ca0*/  IMAD.HI.U32 R22, R3, R29, R2 ;  /* 0x0000001d03167227 */ /* 0x000fce00078e0002 */
.L_x_61:
[----:B0-----:R-:W0:Y:S01]  /*2cb0*/  LDC R28, c[0x0][0x3a8] ;  /* 0x0000ea00ff1c7b82 */ /* 0x001e220000000800 */
[----:B------:R-:W-:Y:S01]  /*2cc0*/  IABS R3, R21 ;  /* 0x0000001500037213 */ /* 0x000fe20000000000 */
[----:B------:R-:W-:Y:S04]  /*2cd0*/  BSSY.RECONVERGENT B1, `(.L_x_58) ;  /* 0x0000022000017945 */ /* 0x000fe80003800200 */
[----:B------:R-:W-:-:S05]  /*2ce0*/  IMAD.HI.U32 R2, R22, R3, RZ ;  /* 0x0000000316027227 */ /* 0x000fca00078e00ff */
[----:B------:R-:W-:Y:S02]  /*2cf0*/  IADD3 R30, PT, PT, -R2, RZ, RZ ;  /* 0x000000ff021e7210 */ /* 0x000fe40007ffe1ff */
[----:B0-----:R-:W-:-:S05]  /*2d00*/  IABS R32, R28 ;  /* 0x0000001c00207213 */ /* 0x001fca0000000000 */
        /* <DEDUP_REMOVED lines=9> */
[----:B------:R-:W-:-:S05]  /*2da0*/  @P0 VIADD R2, R2, 0x1 ;  /* 0x0000000102020836 */ /* 0x000fca0000000000 */
[----:B-1----:R-:W-:-:S05]  /*2db0*/  MOV R29, R2 ;  /* 0x00000002001d7202 */ /* 0x002fca0000000f00 */
[----:B------:R-:W-:Y:S01]  /*2dc0*/  @!P2 IMAD.MOV R29, RZ, RZ, -R29 ;  /* 0x000000ffff1da224 */ /* 0x000fe200078e0a1d */
[----:B------:R-:W-:-:S04]  /*2dd0*/  @!P1 LOP3.LUT R29, RZ, R28, RZ, 0x33, !PT ;  /* 0x0000001cff1d9212 */ /* 0x000fc800078e33ff */
[----:B------:R-:W-:Y:S01]  /*2de0*/  IADD3 R2, PT, PT, -R29, RZ, RZ ;  /* 0x000000ff1d027210 */ /* 0x000fe20007ffe1ff */
[----:B0-----:R-:W-:-:S04]  /*2df0*/  IMAD R32, R32, UR6, R29 ;  /* 0x0000000620207c24 */ /* 0x001fc8000f8e021d */
[----:B------:R-:W-:Y:S01]  /*2e00*/  IMAD R30, R28, R2, R21 ;  /* 0x000000021c1e7224 */ /* 0x000fe200078e0215 */
[----:B-1----:R-:W-:-:S13]  /*2e10*/  ISETP.GE.AND P0, PT, R32, UR7, PT ;  /* 0x0000000720007c0c */ /* 0x002fda000bf06270 */
[----:B------:R-:W-:Y:S05]  /*2e20*/  @P0 BRA `(.L_x_59) ;  /* 0x0000000000240947 */ /* 0x000fea0003800000 */
[----:B------:R-:W0:Y:S01]  /*2e30*/  LDC.64 R2, c[0x0][0x390] ;  /* 0x0000e400ff027b82 */ /* 0x000e220000000a00 */
[----:B------:R-:W-:-:S04]  /*2e40*/  IMAD R23, R7, R28, R30 ;  /* 0x0000001c07177224 */ /* 0x000fc800078e021e */
[----:B--2---:R-:W-:-:S04]  /*2e50*/  IMAD R23, R32, UR8, R23 ;  /* 0x0000000820177c24 */ /* 0x004fc8000f8e0217 */
[----:B0-----:R-:W-:-:S06]  /*2e60*/  IMAD.WIDE R2, R23, 0x4, R2 ;  /* 0x0000000417027825 */ /* 0x001fcc00078e0202 */
[----:B------:R-:W2:Y:S01]  /*2e70*/  LDG.E R2, desc[UR10][R2.64] ;  /* 0x0000000a02027981 */ /* 0x000ea2000c1e1900 */
[----:B------:R-:W-:-:S04]  /*2e80*/  IMAD R23, R29, R28, R30 ;  /* 0x0000001c1d177224 */ /* 0x000fc800078e021e */
[----:B------:R-:W-:-:S05]  /*2e90*/  IMAD R23, R23, 0x4, R12 ;  /* 0x0000000417177824 */ /* 0x000fca00078e020c */
[----:B--2---:R0:W-:Y:S01]  /*2ea0*/  STS [R23], R2 ;  /* 0x0000000217007388 */ /* 0x0041e20000000800 */
[----:B------:R-:W-:Y:S05]  /*2eb0*/  BRA `(.L_x_60) ;  /* 0x00000000000c7947 */ /* 0x000fea0003800000 */
.L_x_59:
[----:B------:R-:W-:-:S05]  /*2ec0*/  IMAD R29, R29, R28, R30 ;  /* 0x0000001c1d1d7224 */ /* 0x000fca00078e021e */
[----:B------:R-:W-:-:S05]  /*2ed0*/  LEA R29, R29, R12, 0x2 ;  /* 0x0000000c1d1d7211 */ /* 0x000fca00078e10ff */
[----:B------:R1:W-:Y:S02]  /*2ee0*/  STS [R29], RZ ;  /* 0x000000ff1d007388 */ /* 0x0003e40000000800 */
.L_x_60:
[----:B--2---:R-:W-:Y:S05]  /*2ef0*/  BSYNC.RECONVERGENT B1 ;  /* 0x0000000000017941 */ /* 0x004fea0003800200 */
.L_x_58:
[----:B------:R-:W-:-:S05]  /*2f00*/  VIADD R21, R21, UR12 ;  /* 0x0000000c15157c36 */ /* 0x000fca0008000000 */
[----:B------:R-:W-:-:S13]  /*2f10*/  ISETP.GE.AND P0, PT, R21, R18, PT ;  /* 0x000000121500720c */ /* 0x000fda0003f06270 */
[----:B------:R-:W-:Y:S05]  /*2f20*/  @!P0 BRA `(.L_x_61) ;  /* 0xfffffffc00608947 */ /* 0x000fea000383ffff */
.L_x_57:
[----:B-12---:R-:W-:Y:S05]  /*2f30*/  BSYNC.RECONVERGENT B0 ;  /* 0x0000000000007941 */ /* 0x006fea0003800200 */
.L_x_56:
[----:B------:R-:W-:Y:S01]  /*2f40*/  BAR.SYNC.DEFER_BLOCKING 0x0 ;  /* 0x0000000000007b1d */ /* 0x000fe20000010000 */
[----:B------:R-:W-:-:S05]  /*2f50*/  ISETP.GE.AND P0, PT, R5, R6, PT ;  /* 0x000000060500720c */ /* 0x000fca0003f06270 */
[----:B------:R-:W-:Y:S08]  /*2f60*/  BSSY.RECONVERGENT B0, `(.L_x_62) ;  /* 0x000002f000007945 */ /* 0x000ff00003800200 */
[----:B------:R-:W-:Y:S05]  /*2f70*/  @P0 BRA `(.L_x_63) ;  /* 0x0000000000b40947 */ /* 0x000fea0003800000 */
[----:B------:R-:W1:Y:S01]  /*2f80*/  LDC R20, c[0x0][0x3a8] ;  /* 0x0000ea00ff147b82 */ /* 0x000e620000000800 */
[----:B0-----:R-:W-:Y:S01]  /*2f90*/  IMAD.MOV.U32 R2, RZ, RZ, RZ ;  /* 0x000000ffff027224 */ /* 0x001fe200078e00ff */
[----:B------:R-:W-:Y:S02]  /*2fa0*/  MOV R21, R5 ;  /* 0x0000000500157202 */ /* 0x000fe40000000f00 */
[----:B-1----:R-:W-:Y:S02]  /*2fb0*/  IABS R18, R20 ;  /* 0x0000001400127213 */ /* 0x002fe40000000000 */
[----:B------:R-:W-:Y:S02]  /*2fc0*/  ISETP.NE.AND P1, PT, R20, RZ, PT ;  /* 0x000000ff1400720c */ /* 0x000fe40003f25270 */
[----:B---3--:R-:W0:Y:S08]  /*2fd0*/  I2F.RP R22, R18 ;  /* 0x0000001200167306 */ /* 0x008e300000209400 */
[----:B0-----:R-:W0:Y:S02]  /*2fe0*/  MUFU.RCP R22, R22 ;  /* 0x0000001600167308 */ /* 0x001e240000001000 */
[----:B0-----:R-:W-:-:S06]  /*2ff0*/  IADD3 R23, PT, PT, R22, 0xffffffe, RZ ;  /* 0x0ffffffe16177810 */ /* 0x001fcc0007ffe0ff */
[----:B------:R-:W0:Y:S02]  /*3000*/  F2I.FTZ.U32.TRUNC.NTZ R3, R23 ;  /* 0x0000001700037305 */ /* 0x000e24000021f000 */
[----:B0-----:R-:W-:-:S04]  /*3010*/  IMAD.MOV R29, RZ, RZ, -R3 ;  /* 0x000000ffff1d7224 */ /* 0x001fc800078e0a03 */
[----:B------:R-:W-:-:S04]  /*3020*/  IMAD R29, R29, R18, RZ ;  /* 0x000000121d1d7224 */ /* 0x000fc800078e02ff */
[----:B------:R-:W-:Y:S01]  /*3030*/  IMAD.HI.U32 R3, R3, R29, R2 ;  /* 0x0000001d03037227 */ /* 0x000fe200078e0002 */
[----:B------:R-:W-:-:S07]  /*3040*/  LOP3.LUT R2, RZ, R20, RZ, 0x33, !PT ;  /* 0x00000014ff027212 */ /* 0x000fce00078e33ff */
.L_x_64:
[----:B-1----:R-:W0:Y:S01]  /*3050*/  LDC R28, c[0x0][0x3a8] ;  /* 0x0000ea00ff1c7b82 */ /* 0x002e220000000800 */
[----:B------:R-:W-:Y:S01]  /*3060*/  IABS R22, R21 ;  /* 0x0000001500167213 */ /* 0x000fe20000000000 */
[----:B------:R-:W-:-:S04]  /*3070*/  IMAD R29, R21, 0x4, R8 ;  /* 0x00000004151d7824 */ /* 0x000fc800078e0208 */
[----:B------:R-:W-:Y:S01]  /*3080*/  IMAD.HI.U32 R20, R3, R22, RZ ;  /* 0x0000001603147227 */ /* 0x000fe200078e00ff */
[----:B------:R-:W-:Y:S04]  /*3090*/  LDS R31, [R29] ;  /* 0x000000001d1f7984 */ /* 0x000fe80000000800 */
[----:B------:R-:W-:Y:S02]  /*30a0*/  IADD3 R23, PT, PT, -R20, RZ, RZ ;  /* 0x000000ff14177210 */ /* 0x000fe40007ffe1ff */
[----:B0-----:R-:W-:-:S05]  /*30b0*/  IABS R30, R28 ;  /* 0x0000001c001e7213 */ /* 0x001fca0000000000 */
[----:B------:R-:W-:Y:S01]  /*30c0*/  IMAD R23, R30, R23, R22 ;  /* 0x000000171e177224 */ /* 0x000fe200078e0216 */
[C---:B------:R-:W-:Y:S02]  /*30d0*/  LOP3.LUT R22, R21.reuse, R28, RZ, 0x3c, !PT ;  /* 0x0000001c15167212 */ /* 0x040fe400078e3cff */
[----:B------:R-:W-:Y:S02]  /*30e0*/  IADD3 R21, PT, PT, R21, UR12, RZ ;  /* 0x0000000c15157c10 */ /* 0x000fe4000fffe0ff */
[----:B------:R-:W-:Y:S02]  /*30f0*/  ISETP.GT.U32.AND P3, PT, R18, R23, PT ;  /* 0x000000171200720c */ /* 0x000fe40003f64070 */
[----:B------:R-:W-:-:S11]  /*3100*/  ISETP.GE.AND P4, PT, R22, RZ, PT ;  /* 0x000000ff1600720c */ /* 0x000fd60003f86270 */
[----:B------:R-:W-:Y:S01]  /*3110*/  @!P3 IMAD.IADD R23, R23, 0x1, -R30 ;  /* 0x000000011717b824 */ /* 0x000fe200078e0a1e */
[----:B------:R-:W-:-:S04]  /*3120*/  @!P3 IADD3 R20, PT, PT, R20, 0x1, RZ ;  /* 0x000000011414b810 */ /* 0x000fc80007ffe0ff */
[----:B------:R-:W-:-:S13]  /*3130*/  ISETP.GE.U32.AND P2, PT, R23, R18, PT ;  /* 0x000000121700720c */ /* 0x000fda0003f46070 */
[----:B------:R-:W-:-:S05]  /*3140*/  @P2 VIADD R20, R20, 0x1 ;  /* 0x0000000114142836 */ /* 0x000fca0000000000 */
[----:B------:R-:W-:-:S04]  /*3150*/  @!P4 IADD3 R20, PT, PT, -R20, RZ, RZ ;  /* 0x000000ff1414c210 */ /* 0x000fc80007ffe1ff */
[----:B------:R-:W-:-:S05]  /*3160*/  SEL R20, R2, R20, !P1 ;  /* 0x0000001402147207 */ /* 0x000fca0004800000 */
[C---:B------:R-:W-:Y:S01]  /*3170*/  IMAD R22, R20.reuse, 0x4, R15 ;  /* 0x0000000414167824 */ /* 0x040fe200078e020f */
[----:B------:R-:W-:-:S05]  /*3180*/  LEA R20, R20, R10, 0x2 ;  /* 0x0000000a14147211 */ /* 0x000fca00078e10ff */
        /* <DEDUP_REMOVED lines=8> */
[----:B------:R-:W-:-:S03]  /*3210*/  ISETP.GE.AND P2, PT, R21, R6, PT ;  /* 0x000000061500720c */ /* 0x000fc60003f46270 */
[----:B------:R-:W-:-:S05]  /*3220*/  FMUL R28, R28, R31 ;  /* 0x0000001f1c1c7220 */ /* 0x000fca0000400000 */
[----:B------:R1:W-:Y:S05]  /*3230*/  STS [R29], R28 ;  /* 0x0000001c1d007388 */ /* 0x0003ea0000000800 */
[----:B------:R-:W-:Y:S05]  /*3240*/  @!P2 BRA `(.L_x_64) ;  /* 0xfffffffc0080a947 */ /* 0x000fea000383ffff */
.L_x_63:
[----:B------:R-:W-:Y:S05]  /*3250*/  BSYNC.RECONVERGENT B0 ;  /* 0x0000000000007941 */ /* 0x000fea0003800200 */
.L_x_62:
[----:B------:R-:W-:Y:S06]  /*3260*/  BAR.SYNC.DEFER_BLOCKING 0x0 ;  /* 0x0000000000007b1d */ /* 0x000fec0000010000 */
[----:B------:R-:W-:Y:S04]  /*3270*/  BSSY.RECONVERGENT B0, `(.L_x_65) ;  /* 0x0000086000007945 */ /* 0x000fe80003800200 */
[----:B------:R-:W-:Y:S05]  /*3280*/  @P0 BRA `(.L_x_66) ;  /* 0x0000000800100947 */ /* 0x000fea0003800000 */
[----:B------:R-:W-:Y:S01]  /*3290*/  LOP3.LUT R15, R19, 0xfffffff8, RZ, 0xc0, !PT ;  /* 0xfffffff8130f7812 */ /* 0x000fe200078ec0ff */
[----:B------:R-:W-:-:S07]  /*32a0*/  IMAD.MOV.U32 R21, RZ, RZ, R5 ;  /* 0x000000ffff157224 */ /* 0x000fce00078e0005 */
.L_x_72:
[----:B------:R-:W2:Y:S01]  /*32b0*/  LDC R18, c[0x0][0x3a8] ;  /* 0x0000ea00ff127b82 */ /* 0x000ea20000000800 */
[----:B0-----:R-:W-:Y:S01]  /*32c0*/  HFMA2 R2, -RZ, RZ, 0, 0 ;  /* 0x00000000ff027431 */ /* 0x001fe200000001ff */
[----:B---3--:R-:W-:Y:S02]  /*32d0*/  IABS R22, R21 ;  /* 0x0000001500167213 */ /* 0x008fe40000000000 */
[----:B------:R-:W-:Y:S02]  /*32e0*/  ISETP.GE.AND P3, PT, R16, 0x1, PT ;  /* 0x000000011000780c */ /* 0x000fe40003f66270 */
[----:B------:R-:W-:Y:S02]  /*32f0*/  ISETP.GE.AND P2, PT, R21, RZ, PT ;  /* 0x000000ff1500720c */ /* 0x000fe40003f46270 */
[----:B--2---:R-:W-:-:S04]  /*3300*/  IABS R20, R18 ;  /* 0x0000001200147213 */ /* 0x004fc80000000000 */
[----:B-1----:R-:W0:Y:S08]  /*3310*/  I2F.RP R28, R20 ;  /* 0x00000014001c7306 */ /* 0x002e300000209400 */
[----:B0-----:R-:W0:Y:S02]  /*3320*/  MUFU.RCP R28, R28 ;  /* 0x0000001c001c7308 */ /* 0x001e240000001000 */
[----:B0-----:R-:W-:-:S06]  /*3330*/  IADD3 R3, PT, PT, R28, 0xffffffe, RZ ;  /* 0x0ffffffe1c037810 */ /* 0x001fcc0007ffe0ff */
[----:B------:R-:W0:Y:S02]  /*3340*/  F2I.FTZ.U32.TRUNC.NTZ R3, R3 ;  /* 0x0000000300037305 */ /* 0x000e24000021f000 */
[----:B0-----:R-:W-:-:S04]  /*3350*/  IMAD.MOV R23, RZ, RZ, -R3 ;  /* 0x000000ffff177224 */ /* 0x001fc800078e0a03 */
[----:B------:R-:W-:-:S04]  /*3360*/  IMAD R23, R23, R20, RZ ;  /* 0x0000001417177224 */ /* 0x000fc800078e02ff */
[----:B------:R-:W-:-:S04]  /*3370*/  IMAD.HI.U32 R2, R3, R23, R2 ;  /* 0x0000001703027227 */ /* 0x000fc800078e0002 */
[----:B------:R-:W-:-:S04]  /*3380*/  IMAD.MOV.U32 R23, RZ, RZ, R22 ;  /* 0x000000ffff177224 */ /* 0x000fc800078e0016 */
[----:B------:R-:W-:Y:S01]  /*3390*/  IMAD.HI.U32 R22, R2, R23, RZ ;  /* 0x0000001702167227 */ /* 0x000fe200078e00ff */
[----:B------:R-:W-:-:S03]  /*33a0*/  LEA R2, R21, R8, 0x2 ;  /* 0x0000000815027211 */ /* 0x000fc600078e10ff */
[----:B------:R-:W-:Y:S02]  /*33b0*/  IMAD.MOV R28, RZ, RZ, -R22 ;  /* 0x000000ffff1c7224 */ /* 0x000fe400078e0a16 */
[----:B------:R0:W1:Y:S02]  /*33c0*/  LDS R3, [R2] ;  /* 0x0000000002037984 */ /* 0x0000640000000800 */
[----:B------:R-:W-:-:S05]  /*33d0*/  IMAD R23, R20, R28, R23 ;  /* 0x0000001c14177224 */ /* 0x000fca00078e0217 */
[----:B------:R-:W-:-:S13]  /*33e0*/  ISETP.GT.U32.AND P1, PT, R20, R23, PT ;  /* 0x000000171400720c */ /* 0x000fda0003f24070 */
[----:B------:R-:W-:-:S04]  /*33f0*/  @!P1 IADD3 R23, PT, PT, R23, -R20, RZ ;  /* 0x8000001417179210 */ /* 0x000fc80007ffe0ff */
[----:B------:R-:W-:Y:S01]  /*3400*/  ISETP.GT.U32.AND P0, PT, R20, R23, PT ;  /* 0x000000171400720c */ /* 0x000fe20003f04070 */
[----:B------:R-:W-:-:S05]  /*3410*/  IMAD.IADD R28, R23, 0x1, -R20 ;  /* 0x00000001171c7824 */ /* 0x000fca00078e0a14 */
[----:B------:R-:W-:-:S04]  /*3420*/  SEL R28, R28, R23, !P0 ;  /* 0x000000171c1c7207 */ /* 0x000fc80004000000 */
[----:B------:R-:W-:Y:S01]  /*3430*/  @!P2 IADD3 R28, PT, PT, -R28, RZ, RZ ;  /* 0x000000ff1c1ca210 */ /* 0x000fe20007ffe1ff */
[----:B0-----:R-:W-:Y:S06]  /*3440*/  @!P3 BRA `(.L_x_67) ;  /* 0x000000040090b947 */ /* 0x001fec0003800000 */
[----:B------:R-:W-:Y:S01]  /*3450*/  ISETP.GE.U32.AND P0, PT, R23, R20, PT ;  /* 0x000000141700720c */ /* 0x000fe20003f06070 */
[----:B------:R-:W-:Y:S01]  /*3460*/  @!P1 VIADD R22, R22, 0x1 ;  /* 0x0000000116169836 */ /* 0x000fe20000000000 */
[-C--:B------:R-:W-:Y:S02]  /*3470*/  LOP3.LUT R20, R21, R18.reuse, RZ, 0x3c, !PT ;  /* 0x0000001215147212 */ /* 0x080fe400078e3cff */
[----:B------:R-:W-:Y:S02]  /*3480*/  ISETP.NE.AND P1, PT, R18, RZ, PT ;  /* 0x000000ff1200720c */ /* 0x000fe40003f25270 */
[----:B------:R-:W-:Y:S02]  /*3490*/  ISETP.GE.AND P2, PT, R20, RZ, PT ;  /* 0x000000ff1400720c */ /* 0x000fe40003f46270 */
[----:B------:R-:W-:Y:S02]  /*34a0*/  LOP3.LUT R23, RZ, R18, RZ, 0x33, !PT ;  /* 0x00000012ff177212 */ /* 0x000fe400078e33ff */
[----:B------:R-:W-:-:S03]  /*34b0*/  MOV R29, RZ ;  /* 0x000000ff001d7202 */ /* 0x000fc60000000f00 */
[----:B------:R-:W-:Y:S02]  /*34c0*/  @P0 IADD3 R22, PT, PT, R22, 0x1, RZ ;  /* 0x0000000116160810 */ /* 0x000fe40007ffe0ff */
[----:B------:R-:W-:-:S04]  /*34d0*/  ISETP.GE.U32.AND P0, PT, R25, 0x7, PT ;  /* 0x000000071900780c */ /* 0x000fc80003f06070 */
[----:B------:R-:W-:-:S05]  /*34e0*/  @!P2 IMAD.MOV R22, RZ, RZ, -R22 ;  /* 0x000000ffff16a224 */ /* 0x000fca00078e0a16 */
[C---:B------:R-:W-:Y:S02]  /*34f0*/  SEL R31, R23.reuse, R22, !P1 ;  /* 0x00000016171f7207 */ /* 0x040fe40004800000 */
[----:B------:R-:W-:-:S03]  /*3500*/  SEL R23, R23, R28, !P1 ;  /* 0x0000001c17177207 */ /* 0x000fc60004800000 */
[----:B------:R-:W-:Y:S01]  /*3510*/  IMAD R20, R16, R31, RZ ;  /* 0x0000001f10147224 */ /* 0x000fe200078e02ff */
[----:B------:R-:W-:Y:S06]  /*3520*/  @!P0 BRA `(.L_x_68) ;  /* 0x00000000009c8947 */ /* 0x000fec0003800000 */
[----:B------:R-:W-:-:S07]  /*3530*/  IMAD.MOV.U32 R22, RZ, RZ, RZ ;  /* 0x000000ffff167224 */ /* 0x000fce00078e00ff */
.L_x_69:
[----:B------:R-:W-:Y:S01]  /*3540*/  IADD3 R28, PT, PT, R20, R22, RZ ;  /* 0x00000016141c7210 */ /* 0x000fe20007ffe0ff */
[C---:B------:R-:W-:Y:S02]  /*3550*/  IMAD R29, R22.reuse, R18, R23 ;  /* 0x00000012161d7224 */ /* 0x040fe400078e0217 */
[----:B------:R-:W-:Y:S02]  /*3560*/  VIADD R22, R22, 0x8 ;  /* 0x0000000816167836 */ /* 0x000fe40000000000 */
[----:B------:R-:W-:Y:S01]  /*3570*/  IMAD R28, R28, 0x4, R11 ;  /* 0x000000041c1c7824 */ /* 0x000fe200078e020b */
[----:B------:R-:W-:Y:S02]  /*3580*/  LEA R29, R29, R12, 0x2 ;  /* 0x0000000c1d1d7211 */ /* 0x000fe400078e10ff */
[----:B------:R-:W-:Y:S02]  /*3590*/  ISETP.NE.AND P0, PT, R22, R15, PT ;  /* 0x0000000f1600720c */ /* 0x000fe40003f05270 */
[----:B------:R-:W-:Y:S04]  /*35a0*/  LDS R30, [R28] ;  /* 0x000000001c1e7984 */ /* 0x000fe80000000800 */
[----:B------:R-:W1:Y:S04]  /*35b0*/  LDS R31, [R29] ;  /* 0x000000001d1f7984 */ /* 0x000e680000000800 */
[----:B------:R-:W-:Y:S04]  /*35c0*/  LDS R32, [R29+UR15] ;  /* 0x0000000f1d207984 */ /* 0x000fe80008000800 */
[----:B------:R-:W-:Y:S04]  /*35d0*/  LDS R34, [R28+0x8] ;  /* 0x000008001c227984 */ /* 0x000fe80000000800 */
[----:B------:R-:W-:Y:S01]  /*35e0*/  LDS R36, [R28+0x1c] ;  /* 0x00001c001c247984 */ /* 0x000fe20000000800 */
[----:B-1----:R-:W-:Y:S01]  /*35f0*/  FFMA R30, R30, R31, R3 ;  /* 0x0000001f1e1e7223 */ /* 0x002fe20000000003 */
[----:B------:R-:W-:-:S02]  /*3600*/  VIADD R31, R29, UR15 ;  /* 0x0000000f1d1f7c36 */ /* 0x000fc40008000000 */
[----:B------:R-:W0:Y:S04]  /*3610*/  LDS R3, [R28+0x4] ;  /* 0x000004001c037984 */ /* 0x000e280000000800 */
[----:B------:R-:W1:Y:S01]  /*3620*/  LDS R33, [R31+UR15] ;  /* 0x0000000f1f217984 */ /* 0x000e620008000800 */
[----:B0-----:R-:W-:Y:S01]  /*3630*/  FFMA R3, R3, R32, R30 ;  /* 0x0000002003037223 */ /* 0x001fe2000000001e */
[----:B------:R-:W-:Y:S02]  /*3640*/  IADD3 R30, PT, PT, R31, UR15, RZ ;  /* 0x0000000f1f1e7c10 */ /* 0x000fe4000fffe0ff */
[----:B------:R-:W-:Y:S01]  /*3650*/  LDS R32, [R28+0xc] ;  /* 0x00000c001c207984 */ /* 0x000fe20000000800 */
[----:B-1----:R-:W-:Y:S02]  /*3660*/  FFMA R3, R34, R33, R3 ;  /* 0x0000002122037223 */ /* 0x002fe40000000003 */
[----:B------:R-:W-:Y:S01]  /*3670*/  VIADD R33, R30, UR15 ;  /* 0x0000000f1e217c36 */ /* 0x000fe20008000000 */
[----:B------:R-:W-:Y:S04]  /*3680*/  LDS R34, [R28+0x10] ;  /* 0x000010001c227984 */ /* 0x000fe80000000800 */
[----:B------:R-:W0:Y:S01]  /*3690*/  LDS R30, [R30+UR15] ;  /* 0x0000000f1e1e7984 */ /* 0x000e220008000800 */
[----:B------:R-:W-:-:S03]  /*36a0*/  IADD3 R29, PT, PT, R33, UR15, RZ ;  /* 0x0000000f211d7c10 */ /* 0x000fc6000fffe0ff */
[----:B------:R-:W1:Y:S02]  /*36b0*/  LDS R35, [R33+UR15] ;  /* 0x0000000f21237984 */ /* 0x000e640008000800 */
[----:B------:R-:W-:Y:S02]  /*36c0*/  VIADD R31, R29, UR15 ;  /* 0x0000000f1d1f7c36 */ /* 0x000fe40008000000 */
[----:B0-----:R-:W-:Y:S02]  /*36d0*/  FFMA R3, R32, R30, R3 ;  /* 0x0000001e20037223 */ /* 0x001fe40000000003 */
[----:B------:R-:W-:Y:S02]  /*36e0*/  LDS R32, [R28+0x14] ;  /* 0x000014001c207984 */ /* 0x000fe40000000800 */
[----:B-1----:R-:W-:Y:S01]  /*36f0*/  FFMA R3, R34, R35, R3 ;  /* 0x0000002322037223 */ /* 0x002fe20000000003 */
[----:B------:R-:W-:Y:S01]  /*3700*/  IADD3 R35, PT, PT, R31, UR15, RZ ;  /* 0x0000000f1f237c10 */ /* 0x000fe2000fffe0ff */
[----:B------:R-:W0:Y:S04]  /*3710*/  LDS R34, [R29+UR15] ;  /* 0x0000000f1d227984 */ /* 0x000e280008000800 */
[----:B------:R-:W-:Y:S04]  /*3720*/  LDS R31, [R31+UR15] ;  /* 0x0000000f1f1f7984 */ /* 0x000fe80008000800 */
[----:B------:R-:W1:Y:S04]  /*3730*/  LDS R30, [R28+0x18] ;  /* 0x000018001c1e7984 */ /* 0x000e680000000800 */
[----:B------:R-:W2:Y:S01]  /*3740*/  LDS R35, [R35+UR15] ;  /* 0x0000000f23237984 */ /* 0x000ea20008000800 */
[----:B0-----:R-:W-:-:S04]  /*3750*/  FFMA R3, R32, R34, R3 ;  /* 0x0000002220037223 */ /* 0x001fc80000000003 */
[----:B-1----:R-:W-:-:S04]  /*3760*/  FFMA R3, R30, R31, R3 ;  /* 0x0000001f1e037223 */ /* 0x002fc80000000003 */
[----:B--2---:R-:W-:Y:S01]  /*3770*/  FFMA R3, R36, R35, R3 ;  /* 0x0000002324037223 */ /* 0x004fe20000000003 */
[----:B------:R-:W-:Y:S06]  /*3780*/  @P0 BRA `(.L_x_69) ;  /* 0xfffffffc006c0947 */ /* 0x000fec000383ffff */
[----:B------:R-:W-:-:S07]  /*3790*/  MOV R29, R15 ;  /* 0x0000000f001d7202 */ /* 0x000fce0000000f00 */
.L_x_68:
[----:B------:R-:W-:-:S13]  /*37a0*/  ISETP.NE.AND P0, PT, R24, RZ, PT ;  /* 0x000000ff1800720c */ /* 0x000fda0003f05270 */
[----:B------:R-:W-:Y:S05]  /*37b0*/  @!P0 BRA `(.L_x_67) ;  /* 0x0000000000b48947 */ /* 0x000fea0003800000 */
[----:B------:R-:W-:Y:S02]  /*37c0*/  ISETP.GE.U32.AND P0, PT, R26, 0x3, PT ;  /* 0x000000031a00780c */ /* 0x000fe40003f06070 */
[----:B------:R-:W-:-:S11]  /*37d0*/  ISETP.NE.AND P1, PT, R27, RZ, PT ;  /* 0x000000ff1b00720c */ /* 0x000fd60003f25270 */
[----:B------:R-:W-:Y:S05]  /*37e0*/  @!P0 BRA `(.L_x_70) ;  /* 0x00000000004c8947 */ /* 0x000fea0003800000 */
[----:B------:R-:W-:Y:S02]  /*37f0*/  IMAD.IADD R22, R20, 0x1, R29 ;  /* 0x0000000114167824 */ /* 0x000fe400078e021d */
[C---:B------:R-:W-:Y:S01]  /*3800*/  IMAD R31, R29.reuse, R18, R23 ;  /* 0x000000121d1f7224 */ /* 0x040fe200078e0217 */
[----:B------:R-:W-:Y:S02]  /*3810*/  IADD3 R29, PT, PT, R29, 0x4, RZ ;  /* 0x000000041d1d7810 */ /* 0x000fe40007ffe0ff */
[----:B------:R-:W-:Y:S01]  /*3820*/  LEA R22, R22, R11, 0x2 ;  /* 0x0000000b16167211 */ /* 0x000fe200078e10ff */
[----:B------:R-:W-:-:S04]  /*3830*/  IMAD R31, R31, 0x4, R12 ;  /* 0x000000041f1f7824 */ /* 0x000fc800078e020c */
[----:B------:R-:W-:Y:S04]  /*3840*/  LDS R28, [R22] ;  /* 0x00000000161c7984 */ /* 0x000fe80000000800 */
[----:B------:R-:W1:Y:S04]  /*3850*/  LDS R30, [R31] ;  /* 0x000000001f1e7984 */ /* 0x000e680000000800 */
[----:B------:R-:W-:Y:S04]  /*3860*/  LDS R32, [R31+UR15] ;  /* 0x0000000f1f207984 */ /* 0x000fe80008000800 */
[----:B------:R-:W-:Y:S04]  /*3870*/  LDS R34, [R22+0x8] ;  /* 0x0000080016227984 */ /* 0x000fe80000000800 */
[----:B------:R-:W-:Y:S01]  /*3880*/  LDS R36, [R22+0xc] ;  /* 0x00000c0016247984 */ /* 0x000fe20000000800 */
[----:B-1----:R-:W-:Y:S01]  /*3890*/  FFMA R28, R28, R30, R3 ;  /* 0x0000001e1c1c7223 */ /* 0x002fe20000000003 */
[----:B------:R-:W-:-:S02]  /*38a0*/  IADD3 R30, PT, PT, R31, UR15, RZ ;  /* 0x0000000f1f1e7c10 */ /* 0x000fc4000fffe0ff */
[----:B------:R-:W0:Y:S03]  /*38b0*/  LDS R3, [R22+0x4] ;  /* 0x0000040016037984 */ /* 0x000e260000000800 */
[----:B------:R-:W-:Y:S02]  /*38c0*/  VIADD R33, R30, UR15 ;  /* 0x0000000f1e217c36 */ /* 0x000fe40008000000 */
[----:B------:R-:W1:Y:S04]  /*38d0*/  LDS R30, [R30+UR15] ;  /* 0x0000000f1e1e7984 */ /* 0x000e680008000800 */
[----:B------:R-:W2:Y:S01]  /*38e0*/  LDS R33, [R33+UR15] ;  /* 0x0000000f21217984 */ /* 0x000ea20008000800 */
[----:B0-----:R-:W-:-:S04]  /*38f0*/  FFMA R3, R3, R32, R28 ;  /* 0x0000002003037223 */ /* 0x001fc8000000001c */
[----:B-1----:R-:W-:-:S04]  /*3900*/  FFMA R3, R34, R30, R3 ;  /* 0x0000001e22037223 */ /* 0x002fc80000000003 */
[----:B--2---:R-:W-:-:S07]  /*3910*/  FFMA R3, R36, R33, R3 ;  /* 0x0000002124037223 */ /* 0x004fce0000000003 */
.L_x_70:
[----:B------:R-:W-:Y:S05]  /*3920*/  @!P1 BRA `(.L_x_67) ;  /* 0x0000000000589947 */ /* 0x000fea0003800000 */
[----:B------:R-:W-:Y:S02]  /*3930*/  ISETP.NE.AND P1, PT, R27, 0x1, PT ;  /* 0x000000011b00780c */ /* 0x000fe40003f25270 */
[----:B------:R-:W-:-:S11]  /*3940*/  LOP3.LUT P0, RZ, R19, 0x1, RZ, 0xc0, !PT ;  /* 0x0000000113ff7812 */ /* 0x000fd6000780c0ff */
        /* <DEDUP_REMOVED lines=8> */
[----:B------:R-:W-:Y:S04]  /*39d0*/  LDS R32, [R22+0x4] ;  /* 0x0000040016207984 */ /* 0x000fe80000000800 */
[----:B------:R-:W0:Y:S01]  /*39e0*/  LDS R33, [R31+UR15] ;  /* 0x0000000f1f217984 */ /* 0x000e220008000800 */
[----:B-1----:R-:W-:-:S04]  /*39f0*/  FFMA R3, R28, R30, R3 ;  /* 0x0000001e1c037223 */ /* 0x002fc80000000003 */
[----:B0-----:R-:W-:-:S07]  /*3a00*/  FFMA R3, R32, R33, R3 ;  /* 0x0000002120037223 */ /* 0x001fce0000000003 */
.L_x_71:
[----:B------:R-:W-:Y:S05]  /*3a10*/  @!P0 BRA `(.L_x_67) ;  /* 0x00000000001c8947 */ /* 0x000fea0003800000 */
[----:B------:R-:W-:Y:S02]  /*3a20*/  IMAD.IADD R20, R20, 0x1, R29 ;  /* 0x0000000114147824 */ /* 0x000fe400078e021d */
[----:B------:R-:W-:-:S03]  /*3a30*/  IMAD R23, R29, R18, R23 ;  /* 0x000000121d177224 */ /* 0x000fc600078e0217 */
[----:B------:R-:W-:Y:S01]  /*3a40*/  LEA R20, R20, R11, 0x2 ;  /* 0x0000000b14147211 */ /* 0x000fe200078e10ff */
[----:B------:R-:W-:-:S05]  /*3a50*/  IMAD R23, R23, 0x4, R12 ;  /* 0x0000000417177824 */ /* 0x000fca00078e020c */
[----:B------:R-:W-:Y:S04]  /*3a60*/  LDS R20, [R20] ;  /* 0x0000000014147984 */ /* 0x000fe80000000800 */
[----:B------:R-:W1:Y:S02]  /*3a70*/  LDS R23, [R23] ;  /* 0x0000000017177984 */ /* 0x000e640000000800 */
[----:B-1----:R-:W-:-:S07]  /*3a80*/  FFMA R3, R20, R23, R3 ;  /* 0x0000001714037223 */ /* 0x002fce0000000003 */
.L_x_67:
[----:B-1----:R2:W-:Y:S01]  /*3a90*/  STS [R2], R3 ;  /* 0x0000000302007388 */ /* 0x0025e20000000800 */
[----:B------:R-:W-:-:S04]  /*3aa0*/  IADD3 R21, PT, PT, R21, UR12, RZ ;  /* 0x0000000c15157c10 */ /* 0x000fc8000fffe0ff */
[----:B------:R-:W-:-:S13]  /*3ab0*/  ISETP.GE.AND P0, PT, R21, R6, PT ;  /* 0x000000061500720c */ /* 0x000fda0003f06270 */
[----:B--2---:R-:W-:Y:S05]  /*3ac0*/  @!P0 BRA `(.L_x_72) ;  /* 0xfffffff400f88947 */ /* 0x004fea000383ffff */
.L_x_66:
[----:B------:R-:W-:Y:S05]  /*3ad0*/  BSYNC.RECONVERGENT B0 ;  /* 0x0000000000007941 */ /* 0x000fea0003800200 */
.L_x_65:
[----:B------:R-:W-:Y:S01]  /*3ae0*/  BAR.SYNC.DEFER_BLOCKING 0x0 ;  /* 0x0000000000007b1d */ /* 0x000fe20000010000 */
[----:B------:R-:W-:Y:S01]  /*3af0*/  IMAD.MOV.U32 R15, RZ, RZ, R10 ;  /* 0x000000ffff0f7224 */ /* 0x000fe200078e000a */
[----:B------:R-:W-:-:S04]  /*3b00*/  MOV R10, R0 ;  /* 0x00000000000a7202 */ /* 0x000fc80000000f00 */
[----:B------:R-:W2:Y:S02]  /*3b10*/  LDCU UR6, c[0x0][0x3b4] ;  /* 0x00007680ff0677ac */ /* 0x000ea40008000800 */
[----:B--2---:R-:W-:Y:S01]  /*3b20*/  UIADD3 UR9, UPT, UPT, UR9, -UR6, URZ ;  /* 0x8000000609097290 */ /* 0x004fe2000fffe0ff */
[----:B------:R-:W-:Y:S11]  /*3b30*/  BRA.U UP0, `(.L_x_73) ;  /* 0xffffffcd00f07547 */ /* 0x000ff6000b83ffff */
.L_x_11:
[----:B------:R-:W-:Y:S01]  /*3b40*/  ISETP.GE.AND P0, PT, R5, R6, PT ;  /* 0x000000060500720c */ /* 0x000fe20003f06270 */
[----:B------:R-:W-:-:S12]  /*3b50*/  BSSY.RECONVERGENT B0, `(.L_x_74) ;  /* 0x0000032000007945 */ /* 0x000fd80003800200 */
[----:B------:R-:W-:Y:S05]  /*3b60*/  @P0 BRA `(.L_x_75) ;  /* 0x0000000000c00947 */ /* 0x000fea0003800000 */
[----:B0-----:R-:W0:Y:S01]  /*3b70*/  LDC R2, c[0x0][0x360] ;  /* 0x0000d800ff027b82 */ /* 0x001e220000000800 */
[----:B------:R-:W-:-:S07]  /*3b80*/  IMAD.MOV.U32 R11, RZ, RZ, R5 ;  /* 0x000000ffff0b7224 */ /* 0x000fce00078e0005 */
[----:B------:R-:W2:Y:S02]  /*3b90*/  LDC R10, c[0x0][0x3a8] ;  /* 0x0000ea00ff0a7b82 */ /* 0x000ea40000000800 */
.L_x_78:
[----:B--2---:R-:W-:Y:S01]  /*3ba0*/  IABS R14, R10 ;  /* 0x0000000a000e7213 */ /* 0x004fe20000000000 */
[----:B------:R-:W-:Y:S01]  /*3bb0*/  HFMA2 R12, -RZ, RZ, 0, 0 ;  /* 0x00000000ff0c7431 */ /* 0x000fe200000001ff */
[----:B------:R-:W-:Y:S01]  /*3bc0*/  IABS R16, R11 ;  /* 0x0000000b00107213 */ /* 0x000fe20000000000 */
[----:B------:R-:W-:Y:S01]  /*3bd0*/  BSSY.RECONVERGENT B1, `(.L_x_76) ;  /* 0x0000025000017945 */ /* 0x000fe20003800200 */
[----:B------:R-:W2:Y:S08]  /*3be0*/  I2F.RP R15, R14 ;  /* 0x0000000e000f7306 */ /* 0x000eb00000209400 */
[----:B--2---:R-:W2:Y:S02]  /*3bf0*/  MUFU.RCP R15, R15 ;  /* 0x0000000f000f7308 */ /* 0x004ea40000001000 */
[----:B--2---:R-:W-:-:S06]  /*3c00*/  IADD3 R13, PT, PT, R15, 0xffffffe, RZ ;  /* 0x0ffffffe0f0d7810 */ /* 0x004fcc0007ffe0ff */
[----:B------:R-:W3:Y:S02]  /*3c10*/  F2I.FTZ.U32.TRUNC.NTZ R13, R13 ;  /* 0x0000000d000d7305 */ /* 0x000ee4000021f000 */
[----:B---3--:R-:W-:-:S04]  /*3c20*/  IMAD.MOV R3, RZ, RZ, -R13 ;  /* 0x000000ffff037224 */ /* 0x008fc800078e0a0d */
[----:B------:R-:W-:-:S04]  /*3c30*/  IMAD R3, R3, R14, RZ ;  /* 0x0000000e03037224 */ /* 0x000fc800078e02ff */
[----:B------:R-:W-:-:S04]  /*3c40*/  IMAD.HI.U32 R0, R13, R3, R12 ;  /* 0x000000030d007227 */ /* 0x000fc800078e000c */
[----:B------:R-:W-:-:S04]  /*3c50*/  IMAD.MOV.U32 R3, RZ, RZ, R16 ;  /* 0x000000ffff037224 */ /* 0x000fc800078e0010 */
[----:B------:R-:W-:-:S05]  /*3c60*/  IMAD.HI.U32 R0, R0, R3, RZ ;  /* 0x0000000300007227 */ /* 0x000fca00078e00ff */
[----:B------:R-:W-:-:S05]  /*3c70*/  IADD3 R12, PT, PT, -R0, RZ, RZ ;  /* 0x000000ff000c7210 */ /* 0x000fca0007ffe1ff */
[----:B------:R-:W-:Y:S01]  /*3c80*/  IMAD R3, R14, R12, R3 ;  /* 0x0000000c0e037224 */ /* 0x000fe200078e0203 */
[----:B------:R-:W-:-:S04]  /*3c90*/  LEA R12, R11, R8, 0x2 ;  /* 0x000000080b0c7211 */ /* 0x000fc800078e10ff */
[----:B------:R-:W-:-:S13]  /*3ca0*/  ISETP.GT.U32.AND P1, PT, R14, R3, PT ;  /* 0x000000030e00720c */ /* 0x000fda0003f24070 */
[----:B------:R-:W-:Y:S01]  /*3cb0*/  @!P1 IMAD.IADD R3, R3, 0x1, -R14 ;  /* 0x0000000103039824 */ /* 0x000fe200078e0a0e */
[----:B------:R-:W-:Y:S02]  /*3cc0*/  @!P1 IADD3 R0, PT, PT, R0, 0x1, RZ ;  /* 0x0000000100009810 */ /* 0x000fe40007ffe0ff */
[----:B------:R-:W-:Y:S02]  /*3cd0*/  ISETP.NE.AND P1, PT, R10, RZ, PT ;  /* 0x000000ff0a00720c */ /* 0x000fe40003f25270 */
[----:B------:R-:W-:Y:S02]  /*3ce0*/  ISETP.GE.U32.AND P0, PT, R3, R14, PT ;  /* 0x0000000e0300720c */ /* 0x000fe40003f06070 */
[----:B------:R-:W-:-:S04]  /*3cf0*/  LOP3.LUT R3, R11, R10, RZ, 0x3c, !PT ;  /* 0x0000000a0b037212 */ /* 0x000fc800078e3cff */
[----:B------:R-:W-:-:S07]  /*3d00*/  ISETP.GE.AND P2, PT, R3, RZ, PT ;  /* 0x000000ff0300720c */ /* 0x000fce0003f46270 */
[----:B------:R-:W-:-:S06]  /*3d10*/  @P0 VIADD R0, R0, 0x1 ;  /* 0x0000000100000836 */ /* 0x000fcc0000000000 */
[----:B------:R-:W-:Y:S02]  /*3d20*/  @!P2 IADD3 R0, PT, PT, -R0, RZ, RZ ;  /* 0x000000ff0000a210 */ /* 0x000fe40007ffe1ff */
[----:B------:R-:W-:-:S05]  /*3d30*/  @!P1 LOP3.LUT R0, RZ, R10, RZ, 0x33, !PT ;  /* 0x0000000aff009212 */ /* 0x000fca00078e33ff */
[----:B------:R-:W-:Y:S02]  /*3d40*/  IMAD R3, R0, 0x4, R9 ;  /* 0x0000000400037824 */ /* 0x000fe400078e0209 */
[----:B------:R-:W-:Y:S04]  /*3d50*/  LDS R0, [R12] ;  /* 0x000000000c007984 */ /* 0x000fe80000000800 */
[----:B------:R-:W2:Y:S02]  /*3d60*/  LDS R16, [R3] ;  /* 0x0000000003107984 */ /* 0x000ea40000000800 */
[----:B--2---:R-:W2:Y:S08]  /*3d70*/  MUFU.RCP R13, R16 ;  /* 0x00000010000d7308 */ /* 0x004eb00000001000 */
[----:B------:R-:W3:Y:S01]  /*3d80*/  FCHK P0, R0, R16 ;  /* 0x0000001000007302 */ /* 0x000ee20000000000 */
[----:B--2---:R-:W-:-:S04]  /*3d90*/  FFMA R14, -R16, R13, 1 ;  /* 0x3f800000100e7423 */ /* 0x004fc8000000010d */
[----:B------:R-:W-:-:S04]  /*3da0*/  FFMA R13, R13, R14, R13 ;  /* 0x0000000e0d0d7223 */ /* 0x000fc8000000000d */
[----:B------:R-:W-:-:S04]  /*3db0*/  FFMA R14, R0, R13, RZ ;  /* 0x0000000d000e7223 */ /* 0x000fc800000000ff */
[----:B------:R-:W-:-:S04]  /*3dc0*/  FFMA R15, -R16, R14, R0 ;  /* 0x0000000e100f7223 */ /* 0x000fc80000000100 */
[----:B------:R-:W-:Y:S01]  /*3dd0*/  FFMA R13, R13, R15, R14 ;  /* 0x0000000f0d0d7223 */ /* 0x000fe2000000000e */
[----:B---3--:R-:W-:Y:S06]  /*3de0*/  @!P0 BRA `(.L_x_77) ;  /* 0x00000000000c8947 */ /* 0x008fec0003800000 */
[----:B------:R-:W-:-:S07]  /*3df0*/  MOV R14, 0x3e10 ;  /* 0x00003e10000e7802 */ /* 0x000fce0000000f00 */
[----:B01----:R-:W-:Y:S05]  /*3e00*/  CALL.REL.NOINC `($__internal_2_$__cuda_sm3x_div_rn_noftz_f32_slowpath) ;  /* 0x00000008005c7944 */ /* 0x003fea0003c00000 */
[----:B------:R-:W-:-:S07]  /*3e10*/  IMAD.MOV.U32 R13, RZ, RZ, R0 ;  /* 0x000000ffff0d7224 */ /* 0x000fce00078e0000 */
.L_x_77:
[----:B------:R-:W-:Y:S05]  /*3e20*/  BSYNC.RECONVERGENT B1 ;  /* 0x0000000000017941 */ /* 0x000fea0003800200 */
.L_x_76:
[----:B------:R4:W-:Y:S01]  /*3e30*/  STS [R12], R13 ;  /* 0x0000000d0c007388 */ /* 0x0009e20000000800 */
[----:B0-----:R-:W-:-:S04]  /*3e40*/  IADD3 R11, PT, PT, R2, R11, RZ ;  /* 0x0000000b020b7210 */ /* 0x001fc80007ffe0ff */
[----:B------:R-:W-:-:S13]  /*3e50*/  ISETP.GE.AND P0, PT, R11, R6, PT ;  /* 0x000000060b00720c */ /* 0x000fda0003f06270 */
[----:B----4-:R-:W-:Y:S05]  /*3e60*/  @!P0 BRA `(.L_x_78) ;  /* 0xfffffffc004c8947 */ /* 0x010fea000383ffff */
.L_x_75:
[----:B------:R-:W-:Y:S05]  /*3e70*/  BSYNC.RECONVERGENT B0 ;  /* 0x0000000000007941 */ /* 0x000fea0003800200 */
.L_x_74:
[----:B------:R-:W-:Y:S01]  /*3e80*/  BAR.SYNC.DEFER_BLOCKING 0x0 ;  /* 0x0000000000007b1d */ /* 0x000fe20000010000 */
[----:B------:R-:W-:-:S05]  /*3e90*/  ISETP.GE.AND P0, PT, R5, R6, PT ;  /* 0x000000060500720c */ /* 0x000fca0003f06270 */
[----:B------:R-:W2:Y:S01]  /*3ea0*/  LDCU UR5, c[0x0][0x3a0] ;  /* 0x00007400ff0577ac */ /* 0x000ea20008000800 */
[----:B------:R-:W-:Y:S01]  /*3eb0*/  BSSY.RECONVERGENT B0, `(.L_x_79) ;  /* 0x000003f000007945 */ /* 0x000fe20003800200 */
[----:B------:R-:W4:Y:S01]  /*3ec0*/  LDCU UR6, c[0x0][0x3a4] ;  /* 0x00007480ff0677ac */ /* 0x000f220008000800 */
[----:B------:R-:W0:Y:S05]  /*3ed0*/  LDCU UR4, c[0x0][0x3b0] ;  /* 0x00007600ff0477ac */ /* 0x000e2a0008000800 */
[----:B------:R-:W-:Y:S05]  /*3ee0*/  @P0 BRA `(.L_x_80) ;  /* 0x0000000000ec0947 */ /* 0x000fea0003800000 */
[----:B------:R-:W5:Y:S08]  /*3ef0*/  LDC R0, c[0x0][0x3a8] ;  /* 0x0000ea00ff007b82 */ /* 0x000f700000000800 */
[----:B------:R-:W1:Y:S08]  /*3f00*/  LDC R10, c[0x0][0x360] ;  /* 0x0000d800ff0a7b82 */ /* 0x000e700000000800 */
[----:B------:R-:W1:Y:S01]  /*3f10*/  LDC R12, c[0x0][0x3a8] ;  /* 0x0000ea00ff0c7b82 */ /* 0x000e620000000800 */
[----:B-----5:R-:W-:-:S07]  /*3f20*/  IABS R0, R0 ;  /* 0x0000000000007213 */ /* 0x020fce0000000000 */
[----:B0--3--:R-:W0:Y:S01]  /*3f30*/  LDC.64 R2, c[0x0][0x398] ;  /* 0x0000e600ff027b82 */ /* 0x009e220000000a00 */
[----:B------:R-:W3:Y:S08]  /*3f40*/  I2F.RP R9, R0 ;  /* 0x0000000000097306 */ /* 0x000ef00000209400 */
[----:B---3--:R-:W3:Y:S02]  /*3f50*/  MUFU.RCP R9, R9 ;  /* 0x0000000900097308 */ /* 0x008ee40000001000 */
[----:B---3--:R-:W-:-:S06]  /*3f60*/  VIADD R14, R9, 0xffffffe ;  /* 0x0ffffffe090e7836 */ /* 0x008fcc0000000000 */
[----:B------:R3:W5:Y:S02]  /*3f70*/  F2I.FTZ.U32.TRUNC.NTZ R15, R14 ;  /* 0x0000000e000f7305 */ /* 0x000764000021f000 */
[----:B---3--:R-:W-:Y:S01]  /*3f80*/  IMAD.MOV.U32 R14, RZ, RZ, RZ ;  /* 0x000000ffff0e7224 */ /* 0x008fe200078e00ff */
[----:B-----5:R-:W-:-:S05]  /*3f90*/  IADD3 R11, PT, PT, RZ, -R15, RZ ;  /* 0x8000000fff0b7210 */ /* 0x020fca0007ffe0ff */
[----:B------:R-:W-:-:S04]  /*3fa0*/  IMAD R11, R11, R0, RZ ;  /* 0x000000000b0b7224 */ /* 0x000fc800078e02ff */
[----:B01----:R-:W-:-:S07]  /*3fb0*/  IMAD.HI.U32 R15, R15, R11, R14 ;  /* 0x0000000b0f0f7227 */ /* 0x003fce00078e000e */
.L_x_83:
[----:B------:R-:W-:Y:S01]  /*3fc0*/  IABS R14, R5 ;  /* 0x00000005000e7213 */ /* 0x000fe20000000000 */
[----:B------:R-:W-:Y:S01]  /*3fd0*/  BSSY.RECONVERGENT B1, `(.L_x_81) ;  /* 0x0000029000017945 */ /* 0x000fe20003800200 */
[----:B------:R-:W-:Y:S02]  /*3fe0*/  IABS R9, R12 ;  /* 0x0000000c00097213 */ /* 0x000fe40000000000 */
[----:B------:R-:W-:Y:S01]  /*3ff0*/  ISETP.NE.AND P3, PT, R12, RZ, PT ;  /* 0x000000ff0c00720c */ /* 0x000fe20003f65270 */
[----:B0-----:R-:W-:Y:S01]  /*4000*/  IMAD.HI.U32 R11, R15, R14, RZ ;  /* 0x0000000e0f0b7227 */ /* 0x001fe200078e00ff */
[----:B------:R-:W-:-:S04]  /*4010*/  LOP3.LUT R18, RZ, R12, RZ, 0x33, !PT ;  /* 0x0000000cff127212 */ /* 0x000fc800078e33ff */
[----:B------:R-:W-:-:S05]  /*4020*/  IADD3 R13, PT, PT, -R11, RZ, RZ ;  /* 0x000000ff0b0d7210 */ /* 0x000fca0007ffe1ff */
[----:B------:R-:W-:Y:S01]  /*4030*/  IMAD R13, R9, R13, R14 ;  /* 0x0000000d090d7224 */ /* 0x000fe200078e020e */
[----:B------:R-:W-:-:S04]  /*4040*/  LOP3.LUT R14, R5, R12, RZ, 0x3c, !PT ;  /* 0x0000000c050e7212 */ /* 0x000fc800078e3cff */
        /* <DEDUP_REMOVED lines=8> */
[----:B------:R-:W-:-:S05]  /*40d0*/  IMAD R16, R4, UR4, R11 ;  /* 0x0000000404107c24 */ /* 0x000fca000f8e020b */
[----:B--2---:R-:W-:-:S13]  /*40e0*/  ISETP.GE.AND P0, PT, R16, UR5, PT ;  /* 0x0000000510007c0c */ /* 0x004fda000bf06270 */
[----:B------:R-:W-:Y:S05]  /*40f0*/  @P0 BRA `(.L_x_82) ;  /* 0x0000000000580947 */ /* 0x000fea0003800000 */
[----:B------:R-:W-:Y:S01]  /*4100*/  IMAD.MOV.U32 R0, RZ, RZ, R9 ;  /* 0x000000ffff007224 */ /* 0x000fe200078e0009 */
[----:B------:R-:W-:Y:S02]  /*4110*/  ISETP.GE.AND P1, PT, R5, RZ, PT ;  /* 0x000000ff0500720c */ /* 0x000fe40003f26270 */
[----:B------:R-:W-:Y:S02]  /*4120*/  IADD3 R14, PT, PT, R13, -R9, RZ ;  /* 0x800000090d0e7210 */ /* 0x000fe40007ffe0ff */
[----:B------:R-:W-:-:S04]  /*4130*/  ISETP.GT.U32.AND P0, PT, R0, R13, PT ;  /* 0x0000000d0000720c */ /* 0x000fc80003f04070 */
[----:B------:R-:W-:-:S05]  /*4140*/  SEL R13, R14, R13, !P0 ;  /* 0x0000000d0e0d7207 */ /* 0x000fca0004000000 */
[----:B------:R-:W-:-:S05]  /*4150*/  @!P1 IMAD.MOV R13, RZ, RZ, -R13 ;  /* 0x000000ffff0d9224 */ /* 0x000fca00078e0a0d */
[----:B------:R-:W-:Y:S02]  /*4160*/  SEL R13, R18, R13, !P3 ;  /* 0x0000000d120d7207 */ /* 0x000fe40005800000 */
[----:B------:R-:W0:Y:S03]  /*4170*/  I2F.RP R18, R9 ;  /* 0x0000000900127306 */ /* 0x000e260000209400 */
[-CC-:B------:R-:W-:Y:S02]  /*4180*/  IMAD R11, R11, R12.reuse, R13.reuse ;  /* 0x0000000c0b0b7224 */ /* 0x180fe400078e020d */
[----:B------:R-:W-:-:S03]  /*4190*/  IMAD R13, R7, R12, R13 ;  /* 0x0000000c070d7224 */ /* 0x000fc600078e020d */
[----:B------:R-:W-:Y:S01]  /*41a0*/  LEA R11, R11, R8, 0x2 ;  /* 0x000000080b0b7211 */ /* 0x000fe200078e10ff */
[----:B----4-:R-:W-:-:S04]  /*41b0*/  IMAD R13, R16, UR6, R13 ;  /* 0x00000006100d7c24 */ /* 0x010fc8000f8e020d */
[----:B------:R-:W-:Y:S01]  /*41c0*/  IMAD.WIDE R16, R13, 0x4, R2 ;  /* 0x000000040d107825 */ /* 0x000fe200078e0202 */
[----:B------:R-:W1:Y:S01]  /*41d0*/  LDS R11, [R11] ;  /* 0x000000000b0b7984 */ /* 0x000e620000000800 */
[----:B0-----:R-:W0:Y:S02]  /*41e0*/  MUFU.RCP R18, R18 ;  /* 0x0000001200127308 */ /* 0x001e240000001000 */
[----:B0-----:R-:W-:-:S06]  /*41f0*/  VIADD R14, R18, 0xffffffe ;  /* 0x0ffffffe120e7836 */ /* 0x001fcc0000000000 */
[----:B------:R0:W2:Y:S02]  /*4200*/  F2I.FTZ.U32.TRUNC.NTZ R15, R14 ;  /* 0x0000000e000f7305 */ /* 0x0000a4000021f000 */
[----:B0-----:R-:W-:Y:S01]  /*4210*/  IMAD.MOV.U32 R14, RZ, RZ, RZ ;  /* 0x000000ffff0e7224 */ /* 0x001fe200078e00ff */
[----:B--2---:R-:W-:Y:S01]  /*4220*/  IADD3 R20, PT, PT, RZ, -R15, RZ ;  /* 0x8000000fff147210 */ /* 0x004fe20007ffe0ff */
[----:B-1----:R0:W-:Y:S04]  /*4230*/  STG.E desc[UR10][R16.64], R11 ;  /* 0x0000000b10007986 */ /* 0x0021e8000c10190a */
[----:B------:R-:W-:-:S04]  /*4240*/  IMAD R9, R20, R9, RZ ;  /* 0x0000000914097224 */ /* 0x000fc800078e02ff */
[----:B------:R-:W-:-:S07]  /*4250*/  IMAD.HI.U32 R15, R15, R9, R14 ;  /* 0x000000090f0f7227 */ /* 0x000fce00078e000e */
.L_x_82:
[----:B----4-:R-:W-:Y:S05]  /*4260*/  BSYNC.RECONVERGENT B1 ;  /* 0x0000000000017941 */ /* 0x010fea0003800200 */
.L_x_81:
[----:B------:R-:W-:-:S04]  /*4270*/  IADD3 R5, PT, PT, R10, R5, RZ ;  /* 0x000000050a057210 */ /* 0x000fc80007ffe0ff */
[----:B------:R-:W-:-:S13]  /*4280*/  ISETP.GE.AND P0, PT, R5, R6, PT ;  /* 0x000000060500720c */ /* 0x000fda0003f06270 */
[----:B------:R-:W-:Y:S05]  /*4290*/  @!P0 BRA `(.L_x_83) ;  /* 0xfffffffc00488947 */ /* 0x000fea000383ffff */
.L_x_80:
[----:B0-2-4-:R-:W-:Y:S05]  /*42a0*/  BSYNC.RECONVERGENT B0 ;  /* 0x0000000000007941 */ /* 0x015fea0003800200 */
.L_x_79:
[----:B------:R-:W-:Y:S06]  /*42b0*/  BAR.SYNC.DEFER_BLOCKING 0x0 ;  /* 0x0000000000007b1d */ /* 0x000fec0000010000 */
[----:B------:R-:W-:Y:S05]  /*42c0*/  EXIT ;  /* 0x000000000000794d */ /* 0x000fea0003800000 */
        .weak           $__internal_0_$__cuda_sm20_rcp_rn_f32_slowpath
        .type           $__internal_0_$__cuda_sm20_rcp_rn_f32_slowpath,@function
        .size           $__internal_0_$__cuda_sm20_rcp_rn_f32_slowpath,($__internal_1_$__cuda_sm20_sqrt_rn_f32_slowpath - $__internal_0_$__cuda_sm20_rcp_rn_f32_slowpath)
$__internal_0_$__cuda_sm20_rcp_rn_f32_slowpath:
[----:B------:R-:W-:Y:S01]  /*42d0*/  IMAD.SHL.U32 R2, R0, 0x2, RZ ;  /* 0x0000000200027824 */ /* 0x000fe200078e00ff */
[----:B------:R-:W-:Y:S04]  /*42e0*/  BSSY.RECONVERGENT B1, `(.L_x_84) ;  /* 0x0000030000017945 */ /* 0x000fe80003800200 */
[----:B------:R-:W-:-:S04]  /*42f0*/  SHF.R.U32.HI R19, RZ, 0x18, R2 ;  /* 0x00000018ff137819 */ /* 0x000fc80000011602 */
[----:B------:R-:W-:-:S13]  /*4300*/  ISETP.NE.U32.AND P0, PT, R19, RZ, PT ;  /* 0x000000ff1300720c */ /* 0x000fda0003f05070 */
[----:B------:R-:W-:Y:S05]  /*4310*/  @P0 BRA `(.L_x_85) ;  /* 0x0000000000280947 */ /* 0x000fea0003800000 */
[----:B------:R-:W-:-:S04]  /*4320*/  SHF.L.U32 R2, R0, 0x1, RZ ;  /* 0x0000000100027819 */ /* 0x000fc800000006ff */
[----:B------:R-:W-:-:S13]  /*4330*/  ISETP.NE.AND P0, PT, R2, RZ, PT ;  /* 0x000000ff0200720c */ /* 0x000fda0003f05270 */
[----:B------:R-:W-:Y:S01]  /*4340*/  @P0 FFMA R17, R0, 1.84467440737095516160e+19, RZ ;  /* 0x5f80000000110823 */ /* 0x000fe200000000ff */
[----:B------:R-:W-:Y:S08]  /*4350*/  @!P0 MUFU.RCP R3, R0 ;  /* 0x0000000000038308 */ /* 0x000ff00000001000 */
[----:B------:R-:W0:Y:S02]  /*4360*/  @P0 MUFU.RCP R2, R17 ;  /* 0x0000001100020308 */ /* 0x000e240000001000 */
[----:B0-----:R-:W-:-:S04]  /*4370*/  @P0 FFMA R18, R17, R2, -1 ;  /* 0xbf80000011120423 */ /* 0x001fc80000000002 */
[----:B------:R-:W-:-:S04]  /*4380*/  @P0 FADD.FTZ R19, -R18, -RZ ;  /* 0x800000ff12130221 */ /* 0x000fc80000010100 */
[----:B------:R-:W-:-:S04]  /*4390*/  @P0 FFMA R2, R2, R19, R2 ;  /* 0x0000001302020223 */ /* 0x000fc80000000002 */
[----:B------:R-:W-:Y:S01]  /*43a0*/  @P0 FFMA R3, R2, 1.84467440737095516160e+19, RZ ;  /* 0x5f80000002030823 */ /* 0x000fe200000000ff */
[----:B------:R-:W-:Y:S06]  /*43b0*/  BRA `(.L_x_86) ;  /* 0x0000000000887947 */ /* 0x000fec0003800000 */
.L_x_85:
[----:B------:R-:W-:-:S05]  /*43c0*/  VIADD R21, R19, 0xffffff03 ;  /* 0xffffff0313157836 */ /* 0x000fca0000000000 */
[----:B------:R-:W-:-:S13]  /*43d0*/  ISETP.GT.U32.AND P0, PT, R21, 0x1, PT ;  /* 0x000000011500780c */ /* 0x000fda0003f04070 */
[----:B------:R-:W-:Y:S05]  /*43e0*/  @P0 BRA `(.L_x_87) ;  /* 0x0000000000780947 */ /* 0x000fea0003800000 */
[----:B------:R-:W-:Y:S02]  /*43f0*/  LOP3.LUT R2, R0, 0x7fffff, RZ, 0xc0, !PT ;  /* 0x007fffff00027812 */ /* 0x000fe400078ec0ff */
[----:B------:R-:W-:Y:S02]  /*4400*/  MOV R20, 0x3 ;  /* 0x0000000300147802 */ /* 0x000fe40000000f00 */
[----:B------:R-:W-:Y:S02]  /*4410*/  LOP3.LUT R2, R2, 0x3f800000, RZ, 0xfc, !PT ;  /* 0x3f80000002027812 */ /* 0x000fe400078efcff */
[----:B------:R-:W-:Y:S02]  /*4420*/  SHF.L.U32 R20, R20, R21, RZ ;  /* 0x0000001514147219 */ /* 0x000fe400000006ff */
[----:B------:R-:W0:Y:S02]  /*4430*/  MUFU.RCP R3, R2 ;  /* 0x0000000200037308 */ /* 0x000e240000001000 */
[----:B0-----:R-:W-:-:S04]  /*4440*/  FFMA R17, R2, R3, -1 ;  /* 0xbf80000002117423 */ /* 0x001fc80000000003 */
[----:B------:R-:W-:-:S04]  /*4450*/  FADD.FTZ R18, -R17, -RZ ;  /* 0x800000ff11127221 */ /* 0x000fc80000010100 */
[CCC-:B------:R-:W-:Y:S01]  /*4460*/  FFMA.RM R17, R3.reuse, R18.reuse, R3.reuse ;  /* 0x0000001203117223 */ /* 0x1c0fe20000004003 */
[----:B------:R-:W-:-:S04]  /*4470*/  FFMA.RP R18, R3, R18, R3 ;  /* 0x0000001203127223 */ /* 0x000fc80000008003 */
[C---:B------:R-:W-:Y:S02]  /*4480*/  LOP3.LUT R3, R17.reuse, 0x7fffff, RZ, 0xc0, !PT ;  /* 0x007fffff11037812 */ /* 0x040fe400078ec0ff */
[----:B------:R-:W-:Y:S02]  /*4490*/  FSETP.NEU.FTZ.AND P0, PT, R17, R18, PT ;  /* 0x000000121100720b */ /* 0x000fe40003f1d000 */
[----:B------:R-:W-:Y:S02]  /*44a0*/  LOP3.LUT R3, R3, 0x800000, RZ, 0xfc, !PT ;  /* 0x0080000003037812 */ /* 0x000fe400078efcff */
[----:B------:R-:W-:Y:S02]  /*44b0*/  SEL R17, RZ, 0xffffffff, !P0 ;  /* 0xffffffffff117807 */ /* 0x000fe40004000000 */
[----:B------:R-:W-:-:S03]  /*44c0*/  LOP3.LUT R20, R20, R3, RZ, 0xc0, !PT ;  /* 0x0000000314147212 */ /* 0x000fc600078ec0ff */
[----:B------:R-:W-:Y:S01]  /*44d0*/  IMAD.MOV R2, RZ, RZ, -R17 ;  /* 0x000000ffff027224 */ /* 0x000fe200078e0a11 */
[----:B------:R-:W-:-:S04]  /*44e0*/  SHF.R.U32.HI R20, RZ, R21, R20 ;  /* 0x00000015ff147219 */ /* 0x000fc80000011614 */
[----:B------:R-:W-:Y:S02]  /*44f0*/  LOP3.LUT P1, RZ, R2, R21, R3, 0xf8, !PT ;  /* 0x0000001502ff7212 */ /* 0x000fe4000782f803 */
[C---:B------:R-:W-:Y:S02]  /*4500*/  LOP3.LUT P0, RZ, R20.reuse, 0x1, RZ, 0xc0, !PT ;  /* 0x0000000114ff7812 */ /* 0x040fe4000780c0ff */
[----:B------:R-:W-:-:S04]  /*4510*/  LOP3.LUT P2, RZ, R20, 0x2, RZ, 0xc0, !PT ;  /* 0x0000000214ff7812 */ /* 0x000fc8000784c0ff */
[----:B------:R-:W-:Y:S02]  /*4520*/  PLOP3.LUT P0, PT, P0, P1, P2, 0xe0, 0x0 ;  /* 0x000000000000781c */ /* 0x000fe40000703c20 */
[----:B------:R-:W-:Y:S02]  /*4530*/  LOP3.LUT P1, RZ, R0, 0x7fffff, RZ, 0xc0, !PT ;  /* 0x007fffff00ff7812 */ /* 0x000fe4000782c0ff */
[----:B------:R-:W-:-:S04]  /*4540*/  SEL R2, RZ, 0x1, !P0 ;  /* 0x00000001ff027807 */ /* 0x000fc80004000000 */
[----:B------:R-:W-:-:S04]  /*4550*/  IADD3 R2, PT, PT, -R2, RZ, RZ ;  /* 0x000000ff02027210 */ /* 0x000fc80007ffe1ff */
[----:B------:R-:W-:Y:S01]  /*4560*/  ISETP.GE.AND P0, PT, R2, RZ, PT ;  /* 0x000000ff0200720c */ /* 0x000fe20003f06270 */
[----:B------:R-:W-:-:S05]  /*4570*/  VIADD R2, R19, 0xffffff04 ;  /* 0xffffff0413027836 */ /* 0x000fca0000000000 */
[----:B------:R-:W-:-:S07]  /*4580*/  SHF.R.U32.HI R3, RZ, R2, R3 ;  /* 0x00000002ff037219 */ /* 0x000fce0000011603 */
[----:B------:R-:W-:-:S05]  /*4590*/  @!P0 IADD3 R3, PT, PT, R3, 0x1, RZ ;  /* 0x0000000103038810 */ /* 0x000fca0007ffe0ff */
[----:B------:R-:W-:-:S05]  /*45a0*/  @!P1 IMAD.SHL.U32 R3, R3, 0x2, RZ ;  /* 0x0000000203039824 */ /* 0x000fca00078e00ff */
[----:B------:R-:W-:Y:S01]  /*45b0*/  LOP3.LUT R3, R3, 0x80000000, R0, 0xf8, !PT ;  /* 0x8000000003037812 */ /* 0x000fe200078ef800 */
[----:B------:R-:W-:Y:S06]  /*45c0*/  BRA `(.L_x_86) ;  /* 0x0000000000047947 */ /* 0x000fec0003800000 */
.L_x_87:
[----:B------:R0:W1:Y:S02]  /*45d0*/  MUFU.RCP R3, R0 ;  /* 0x0000000000037308 */ /* 0x0000640000001000 */
.L_x_86:
[----:B------:R-:W-:Y:S05]  /*45e0*/  BSYNC.RECONVERGENT B1 ;  /* 0x0000000000017941 */ /* 0x000fea0003800200 */
.L_x_84:
[----:B------:R-:W-:-:S04]  /*45f0*/  HFMA2 R17, -RZ, RZ, 0, 0 ;  /* 0x00000000ff117431 */ /* 0x000fc800000001ff */
[----:B01----:R-:W-:Y:S05]  /*4600*/  RET.REL.NODEC R16 `(_Z16attention_kernelPKfS0_S0_Pfiiiiiiii) ;  /* 0xffffffb8107c7950 */ /* 0x003fea0003c3ffff */
        .weak           $__internal_1_$__cuda_sm20_sqrt_rn_f32_slowpath
        .type           $__internal_1_$__cuda_sm20_sqrt_rn_f32_slowpath,@function
        .size           $__internal_1_$__cuda_sm20_sqrt_rn_f32_slowpath,($__internal_2_$__cuda_sm3x_div_rn_noftz_f32_slowpath - $__internal_1_$__cuda_sm20_sqrt_rn_f32_slowpath)
$__internal_1_$__cuda_sm20_sqrt_rn_f32_slowpath:
[----:B------:R-:W-:-:S13]  /*4610*/  LOP3.LUT P0, RZ, R0, 0x7fffffff, RZ, 0xc0, !PT ;  /* 0x7fffffff00ff7812 */ /* 0x000fda000780c0ff */
[----:B------:R-:W-:Y:S01]  /*4620*/  @!P0 IMAD.MOV.U32 R2, RZ, RZ, R0 ;  /* 0x000000ffff028224 */ /* 0x000fe200078e0000 */
[----:B------:R-:W-:Y:S06]  /*4630*/  @!P0 BRA `(.L_x_88) ;  /* 0x0000000000408947 */ /* 0x000fec0003800000 */
[----:B------:R-:W-:-:S13]  /*4640*/  FSETP.GEU.FTZ.AND P0, PT, R0, RZ, PT ;  /* 0x000000ff0000720b */ /* 0x000fda0003f1e000 */
[----:B------:R-:W-:Y:S01]  /*4650*/  @!P0 MOV R2, 0x7fffffff ;  /* 0x7fffffff00028802 */ /* 0x000fe20000000f00 */
[----:B------:R-:W-:Y:S06]  /*4660*/  @!P0 BRA `(.L_x_88) ;  /* 0x0000000000348947 */ /* 0x000fec0003800000 */
[----:B------:R-:W-:-:S13]  /*4670*/  FSETP.GTU.FTZ.AND P0, PT, |R0|, +INF , PT ;  /* 0x7f8000000000780b */ /* 0x000fda0003f1c200 */
[----:B------:R-:W-:Y:S01]  /*4680*/  @P0 FADD.FTZ R2, R0, 1 ;  /* 0x3f80000000020421 */ /* 0x000fe20000010000 */
[----:B------:R-:W-:Y:S06]  /*4690*/  @P0 BRA `(.L_x_88) ;  /* 0x0000000000280947 */ /* 0x000fec0003800000 */
[----:B------:R-:W-:-:S13]  /*46a0*/  FSETP.NEU.FTZ.AND P0, PT, |R0|, +INF , PT ;  /* 0x7f8000000000780b */ /* 0x000fda0003f1d200 */
[----:B------:R-:W-:-:S04]  /*46b0*/  @P0 FFMA R3, R0, 1.84467440737095516160e+19, RZ ;  /* 0x5f80000000030823 */ /* 0x000fc800000000ff */
[----:B------:R-:W0:Y:S02]  /*46c0*/  @P0 MUFU.RSQ R2, R3 ;  /* 0x0000000300020308 */ /* 0x000e240000001400 */
[----:B0-----:R-:W-:Y:S01]  /*46d0*/  @P0 FMUL.FTZ R16, R3, R2 ;  /* 0x0000000203100220 */ /* 0x001fe20000410000 */
[----:B------:R-:W-:Y:S01]  /*46e0*/  @P0 FMUL.FTZ R18, R2, 0.5 ;  /* 0x3f00000002120820 */ /* 0x000fe20000410000 */
[----:B------:R-:W-:Y:S02]  /*46f0*/  @!P0 IMAD.MOV.U32 R2, RZ, RZ, R0 ;  /* 0x000000ffff028224 */ /* 0x000fe400078e0000 */
[----:B------:R-:W-:-:S04]  /*4700*/  @P0 FADD.FTZ R17, -R16, -RZ ;  /* 0x800000ff10110221 */ /* 0x000fc80000010100 */
[----:B------:R-:W-:-:S04]  /*4710*/  @P0 FFMA R17, R16, R17, R3 ;  /* 0x0000001110110223 */ /* 0x000fc80000000003 */
[----:B------:R-:W-:-:S04]  /*4720*/  @P0 FFMA R17, R17, R18, R16 ;  /* 0x0000001211110223 */ /* 0x000fc80000000010 */
[----:B------:R-:W-:-:S07]  /*4730*/  @P0 FMUL.FTZ R2, R17, 2.3283064365386962891e-10 ;  /* 0x2f80000011020820 */ /* 0x000fce0000410000 */
.L_x_88:
[----:B------:R-:W-:Y:S01]  /*4740*/  HFMA2 R3, -RZ, RZ, 0, 0 ;  /* 0x00000000ff037431 */ /* 0x000fe200000001ff */
[----:B------:R-:W-:Y:S01]  /*4750*/  MOV R0, R2 ;  /* 0x0000000200007202 */ /* 0x000fe20000000f00 */
[----:B------:R-:W-:-:S04]  /*4760*/  IMAD.MOV.U32 R2, RZ, RZ, R19 ;  /* 0x000000ffff027224 */ /* 0x000fc800078e0013 */
[----:B------:R-:W-:Y:S05]  /*4770*/  RET.REL.NODEC R2 `(_Z16attention_kernelPKfS0_S0_Pfiiiiiiii) ;  /* 0xffffffb802207950 */ /* 0x000fea0003c3ffff */
        .weak           $__internal_2_$__cuda_sm3x_div_rn_noftz_f32_slowpath
        .type           $__internal_2_$__cuda_sm3x_div_rn_noftz_f32_slowpath,@function
        .size           $__internal_2_$__cuda_sm3x_div_rn_noftz_f32_slowpath,(.L_x_103 - $__internal_2_$__cuda_sm3x_div_rn_noftz_f32_slowpath)
$__internal_2_$__cuda_sm3x_div_rn_noftz_f32_slowpath:
[----:B------:R-:W-:Y:S01]  /*4780*/  SHF.R.U32.HI R13, RZ, 0x17, R16 ;  /* 0x00000017ff0d7819 */ /* 0x000fe20000011610 */
[----:B------:R-:W-:Y:S01]  /*4790*/  BSSY.RECONVERGENT B2, `(.L_x_89) ;  /* 0x0000064000027945 */ /* 0x000fe20003800200 */
[--C-:B------:R-:W-:Y:S02]  /*47a0*/  SHF.R.U32.HI R3, RZ, 0x17, R0.reuse ;  /* 0x00000017ff037819 */ /* 0x100fe40000011600 */
[----:B------:R-:W-:Y:S01]  /*47b0*/  LOP3.LUT R21, R13, 0xff, RZ, 0xc0, !PT ;  /* 0x000000ff0d157812 */ /* 0x000fe200078ec0ff */
[----:B------:R-:W-:Y:S01]  /*47c0*/  IMAD.MOV.U32 R13, RZ, RZ, R0 ;  /* 0x000000ffff0d7224 */ /* 0x000fe200078e0000 */
[----:B------:R-:W-:-:S03]  /*47d0*/  LOP3.LUT R18, R3, 0xff, RZ, 0xc0, !PT ;  /* 0x000000ff03127812 */ /* 0x000fc600078ec0ff */
[----:B------:R-:W-:Y:S01]  /*47e0*/  VIADD R19, R21, 0xffffffff ;  /* 0xffffffff15137836 */ /* 0x000fe20000000000 */
[----:B------:R-:W-:-:S04]  /*47f0*/  IADD3 R17, PT, PT, R18, -0x1, RZ ;  /* 0xffffffff12117810 */ /* 0x000fc80007ffe0ff */
[----:B------:R-:W-:-:S04]  /*4800*/  ISETP.GT.U32.AND P0, PT, R19, 0xfd, PT ;  /* 0x000000fd1300780c */ /* 0x000fc80003f04070 */
[----:B------:R-:W-:-:S13]  /*4810*/  ISETP.GT.U32.OR P0, PT, R17, 0xfd, P0 ;  /* 0x000000fd1100780c */ /* 0x000fda0000704470 */
[----:B------:R-:W-:Y:S01]  /*4820*/  @!P0 MOV R15, RZ ;  /* 0x000000ff000f8202 */ /* 0x000fe20000000f00 */
[----:B------:R-:W-:Y:S06]  /*4830*/  @!P0 BRA `(.L_x_90) ;  /* 0x0000000000608947 */ /* 0x000fec0003800000 */
[----:B------:R-:W-:Y:S01]  /*4840*/  FSETP.GTU.FTZ.AND P0, PT, |R0|, +INF , PT ;  /* 0x7f8000000000780b */ /* 0x000fe20003f1c200 */
[----:B------:R-:W-:Y:S01]  /*4850*/  IMAD.MOV.U32 R3, RZ, RZ, R16 ;  /* 0x000000ffff037224 */ /* 0x000fe200078e0010 */
[----:B------:R-:W-:-:S04]  /*4860*/  FSETP.GTU.FTZ.AND P1, PT, |R16|, +INF , PT ;  /* 0x7f8000001000780b */ /* 0x000fc80003f3c200 */
[----:B------:R-:W-:-:S13]  /*4870*/  PLOP3.LUT P0, PT, P0, P1, PT, 0xf8, 0x8f ;  /* 0x00000000008f781c */ /* 0x000fda0000703f70 */
[----:B------:R-:W-:Y:S05]  /*4880*/  @P0 BRA `(.L_x_91) ;  /* 0x00000004004c0947 */ /* 0x000fea0003800000 */
[----:B------:R-:W-:-:S13]  /*4890*/  LOP3.LUT P0, RZ, R16, 0x7fffffff, R13, 0xc8, !PT ;  /* 0x7fffffff10ff7812 */ /* 0x000fda000780c80d */
[----:B------:R-:W-:Y:S05]  /*48a0*/  @!P0 BRA `(.L_x_92) ;  /* 0x00000004003c8947 */ /* 0x000fea0003800000 */
[C---:B------:R-:W-:Y:S02]  /*48b0*/  FSETP.NEU.FTZ.AND P0, PT, |R0|.reuse, +INF , PT ;  /* 0x7f8000000000780b */ /* 0x040fe40003f1d200 */
[----:B------:R-:W-:Y:S02]  /*48c0*/  FSETP.NEU.FTZ.AND P2, PT, |R3|, +INF , PT ;  /* 0x7f8000000300780b */ /* 0x000fe40003f5d200 */
[----:B------:R-:W-:-:S11]  /*48d0*/  FSETP.NEU.FTZ.AND P1, PT, |R0|, +INF , PT ;  /* 0x7f8000000000780b */ /* 0x000fd60003f3d200 */
[----:B------:R-:W-:Y:S05]  /*48e0*/  @!P2 BRA !P0, `(.L_x_92) ;  /* 0x00000004002ca947 */ /* 0x000fea0004000000 */
[----:B------:R-:W-:-:S04]  /*48f0*/  LOP3.LUT P0, RZ, R13, 0x7fffffff, RZ, 0xc0, !PT ;  /* 0x7fffffff0dff7812 */ /* 0x000fc8000780c0ff */
[----:B------:R-:W-:-:S13]  /*4900*/  PLOP3.LUT P0, PT, P2, P0, PT, 0x2f, 0xf2 ;  /* 0x0000000000f2781c */ /* 0x000fda0001700577 */
[----:B------:R-:W-:Y:S05]  /*4910*/  @P0 BRA `(.L_x_93) ;  /* 0x0000000400180947 */ /* 0x000fea0003800000 */
[----:B------:R-:W-:-:S04]  /*4920*/  LOP3.LUT P0, RZ, R16, 0x7fffffff, RZ, 0xc0, !PT ;  /* 0x7fffffff10ff7812 */ /* 0x000fc8000780c0ff */
[----:B------:R-:W-:-:S13]  /*4930*/  PLOP3.LUT P0, PT, P1, P0, PT, 0x2f, 0xf2 ;  /* 0x0000000000f2781c */ /* 0x000fda0000f00577 */
[----:B------:R-:W-:Y:S05]  /*4940*/  @P0 BRA `(.L_x_94) ;  /* 0x0000000400000947 */ /* 0x000fea0003800000 */
[----:B------:R-:W-:Y:S02]  /*4950*/  ISETP.GE.AND P0, PT, R17, RZ, PT ;  /* 0x000000ff1100720c */ /* 0x000fe40003f06270 */
[----:B------:R-:W-:-:S11]  /*4960*/  ISETP.GE.AND P1, PT, R19, RZ, PT ;  /* 0x000000ff1300720c */ /* 0x000fd60003f26270 */
[----:B------:R-:W-:Y:S01]  /*4970*/  @P0 MOV R15, RZ ;  /* 0x000000ff000f0202 */ /* 0x000fe20000000f00 */
[----:B------:R-:W-:Y:S02]  /*4980*/  @!P0 IMAD.MOV.U32 R15, RZ, RZ, -0x40 ;  /* 0xffffffc0ff0f8424 */ /* 0x000fe400078e00ff */
[----:B------:R-:W-:Y:S01]  /*4990*/  @!P0 FFMA R13, R0, 1.84467440737095516160e+19, RZ ;  /* 0x5f800000000d8823 */ /* 0x000fe200000000ff */
[----:B------:R-:W-:Y:S02]  /*49a0*/  @!P1 FFMA R16, R3, 1.84467440737095516160e+19, RZ ;  /* 0x5f80000003109823 */ /* 0x000fe400000000ff */
[----:B------:R-:W-:-:S07]  /*49b0*/  @!P1 IADD3 R15, PT, PT, R15, 0x40, RZ ;  /* 0x000000400f0f9810 */ /* 0x000fce0007ffe0ff */
.L_x_90:
[----:B------:R-:W-:Y:S01]  /*49c0*/  LEA R3, R21, 0xc0800000, 0x17 ;  /* 0xc080000015037811 */ /* 0x000fe200078eb8ff */
[----:B------:R-:W-:Y:S04]  /*49d0*/  BSSY.RECONVERGENT B3, `(.L_x_95) ;  /* 0x0000036000037945 */ /* 0x000fe80003800200 */
[----:B------:R-:W-:Y:S01]  /*49e0*/  IMAD.IADD R3, R16, 0x1, -R3 ;  /* 0x0000000110037824 */ /* 0x000fe200078e0a03 */
[----:B------:R-:W-:-:S03]  /*49f0*/  IADD3 R16, PT, PT, R18, -0x7f, RZ ;  /* 0xffffff8112107810 */ /* 0x000fc60007ffe0ff */
[----:B------:R-:W0:Y:S01]  /*4a00*/  MUFU.RCP R17, R3 ;  /* 0x0000000300117308 */ /* 0x000e220000001000 */
[----:B------:R-:W-:Y:S01]  /*4a10*/  FADD.FTZ R19, -R3, -RZ ;  /* 0x800000ff03137221 */ /* 0x000fe20000010100 */
[C---:B------:R-:W-:Y:S01]  /*4a20*/  IMAD R0, R16.reuse, -0x800000, R13 ;  /* 0xff80000010007824 */ /* 0x040fe200078e020d */
[----:B------:R-:W-:-:S05]  /*4a30*/  IADD3 R16, PT, PT, R16, 0x7f, -R21 ;  /* 0x0000007f10107810 */ /* 0x000fca0007ffe815 */
[----:B------:R-:W-:Y:S02]  /*4a40*/  IMAD.IADD R16, R16, 0x1, R15 ;  /* 0x0000000110107824 */ /* 0x000fe400078e020f */
[----:B0-----:R-:W-:-:S04]  /*4a50*/  FFMA R18, R17, R19, 1 ;  /* 0x3f80000011127423 */ /* 0x001fc80000000013 */
[----:B------:R-:W-:-:S04]  /*4a60*/  FFMA R20, R17, R18, R17 ;  /* 0x0000001211147223 */ /* 0x000fc80000000011 */
[----:B------:R-:W-:-:S04]  /*4a70*/  FFMA R13, R0, R20, RZ ;  /* 0x00000014000d7223 */ /* 0x000fc800000000ff */
[----:B------:R-:W-:-:S04]  /*4a80*/  FFMA R18, R19, R13, R0 ;  /* 0x0000000d13127223 */ /* 0x000fc80000000000 */
[----:B------:R-:W-:-:S04]  /*4a90*/  FFMA R17, R20, R18, R13 ;  /* 0x0000001214117223 */ /* 0x000fc8000000000d */
[----:B------:R-:W-:-:S04]  /*4aa0*/  FFMA R18, R19, R17, R0 ;  /* 0x0000001113127223 */ /* 0x000fc80000000000 */
[----:B------:R-:W-:-:S05]  /*4ab0*/  FFMA R0, R20, R18, R17 ;  /* 0x0000001214007223 */ /* 0x000fca0000000011 */
[----:B------:R-:W-:-:S04]  /*4ac0*/  SHF.R.U32.HI R3, RZ, 0x17, R0 ;  /* 0x00000017ff037819 */ /* 0x000fc80000011600 */
[----:B------:R-:W-:-:S04]  /*4ad0*/  LOP3.LUT R3, R3, 0xff, RZ, 0xc0, !PT ;  /* 0x000000ff03037812 */ /* 0x000fc800078ec0ff */
[----:B------:R-:W-:-:S05]  /*4ae0*/  IADD3 R15, PT, PT, R3, R16, RZ ;  /* 0x00000010030f7210 */ /* 0x000fca0007ffe0ff */
[----:B------:R-:W-:-:S05]  /*4af0*/  VIADD R3, R15, 0xffffffff ;  /* 0xffffffff0f037836 */ /* 0x000fca0000000000 */
[----:B------:R-:W-:-:S13]  /*4b00*/  ISETP.GE.U32.AND P0, PT, R3, 0xfe, PT ;  /* 0x000000fe0300780c */ /* 0x000fda0003f06070 */
[----:B------:R-:W-:Y:S05]  /*4b10*/  @!P0 BRA `(.L_x_96) ;  /* 0x0000000000808947 */ /* 0x000fea0003800000 */
[----:B------:R-:W-:-:S13]  /*4b20*/  ISETP.GT.AND P0, PT, R15, 0xfe, PT ;  /* 0x000000fe0f00780c */ /* 0x000fda0003f04270 */
[----:B------:R-:W-:Y:S05]  /*4b30*/  @P0 BRA `(.L_x_97) ;  /* 0x00000000006c0947 */ /* 0x000fea0003800000 */
[----:B------:R-:W-:-:S13]  /*4b40*/  ISETP.GE.AND P0, PT, R15, 0x1, PT ;  /* 0x000000010f00780c */ /* 0x000fda0003f06270 */
[----:B------:R-:W-:Y:S05]  /*4b50*/  @P0 BRA `(.L_x_98) ;  /* 0x0000000000740947 */ /* 0x000fea0003800000 */
[----:B------:R-:W-:Y:S02]  /*4b60*/  ISETP.GE.AND P0, PT, R15, -0x18, PT ;  /* 0xffffffe80f00780c */ /* 0x000fe40003f06270 */
[----:B------:R-:W-:-:S11]  /*4b70*/  LOP3.LUT R0, R0, 0x80000000, RZ, 0xc0, !PT ;  /* 0x8000000000007812 */ /* 0x000fd600078ec0ff */
[----:B------:R-:W-:Y:S05]  /*4b80*/  @!P0 BRA `(.L_x_98) ;  /* 0x0000000000688947 */ /* 0x000fea0003800000 */
[CCC-:B------:R-:W-:Y:S01]  /*4b90*/  FFMA.RZ R3, R20.reuse, R18.reuse, R17.reuse ;  /* 0x0000001214037223 */ /* 0x1c0fe2000000c011 */
[CCC-:B------:R-:W-:Y:S01]  /*4ba0*/  FFMA.RM R16, R20.reuse, R18.reuse, R17.reuse ;  /* 0x0000001214107223 */ /* 0x1c0fe20000004011 */
[C---:B------:R-:W-:Y:S02]  /*4bb0*/  ISETP.NE.AND P2, PT, R15.reuse, RZ, PT ;  /* 0x000000ff0f00720c */ /* 0x040fe40003f45270 */
[----:B------:R-:W-:Y:S02]  /*4bc0*/  ISETP.NE.AND P1, PT, R15, RZ, PT ;  /* 0x000000ff0f00720c */ /* 0x000fe40003f25270 */
[----:B------:R-:W-:Y:S01]  /*4bd0*/  LOP3.LUT R13, R3, 0x7fffff, RZ, 0xc0, !PT ;  /* 0x007fffff030d7812 */ /* 0x000fe200078ec0ff */
[----:B------:R-:W-:Y:S01]  /*4be0*/  FFMA.RP R3, R20, R18, R17 ;  /* 0x0000001214037223 */ /* 0x000fe20000008011 */
[----:B------:R-:W-:Y:S01]  /*4bf0*/  IADD3 R18, PT, PT, R15, 0x20, RZ ;  /* 0x000000200f127810 */ /* 0x000fe20007ffe0ff */
[----:B------:R-:W-:Y:S01]  /*4c00*/  IMAD.MOV R15, RZ, RZ, -R15 ;  /* 0x000000ffff0f7224 */ /* 0x000fe200078e0a0f */
[----:B------:R-:W-:-:S02]  /*4c10*/  LOP3.LUT R13, R13, 0x800000, RZ, 0xfc, !PT ;  /* 0x008000000d0d7812 */ /* 0x000fc400078efcff */
[----:B------:R-:W-:Y:S02]  /*4c20*/  FSETP.NEU.FTZ.AND P0, PT, R3, R16, PT ;  /* 0x000000100300720b */ /* 0x000fe40003f1d000 */
[----:B------:R-:W-:Y:S02]  /*4c30*/  SHF.L.U32 R18, R13, R18, RZ ;  /* 0x000000120d127219 */ /* 0x000fe400000006ff */
[----:B------:R-:W-:Y:S02]  /*4c40*/  SEL R16, R15, RZ, P2 ;  /* 0x000000ff0f107207 */ /* 0x000fe40001000000 */
[----:B------:R-:W-:Y:S02]  /*4c50*/  ISETP.NE.AND P1, PT, R18, RZ, P1 ;  /* 0x000000ff1200720c */ /* 0x000fe40000f25270 */
[----:B------:R-:W-:Y:S02]  /*4c60*/  SHF.R.U32.HI R16, RZ, R16, R13 ;  /* 0x00000010ff107219 */ /* 0x000fe4000001160d */
[----:B------:R-:W-:-:S02]  /*4c70*/  PLOP3.LUT P0, PT, P0, P1, PT, 0xf8, 0x8f ;  /* 0x00000000008f781c */ /* 0x000fc40000703f70 */
[----:B------:R-:W-:Y:S02]  /*4c80*/  SHF.R.U32.HI R18, RZ, 0x1, R16 ;  /* 0x00000001ff127819 */ /* 0x000fe40000011610 */
[----:B------:R-:W-:-:S04]  /*4c90*/  SEL R3, RZ, 0x1, !P0 ;  /* 0x00000001ff037807 */ /* 0x000fc80004000000 */
[----:B------:R-:W-:-:S04]  /*4ca0*/  LOP3.LUT R3, R3, 0x1, R18, 0xf8, !PT ;  /* 0x0000000103037812 */ /* 0x000fc800078ef812 */
[----:B------:R-:W-:-:S04]  /*4cb0*/  LOP3.LUT R3, R3, R16, RZ, 0xc0, !PT ;  /* 0x0000001003037212 */ /* 0x000fc800078ec0ff */
[----:B------:R-:W-:-:S04]  /*4cc0*/  IADD3 R3, PT, PT, R18, R3, RZ ;  /* 0x0000000312037210 */ /* 0x000fc80007ffe0ff */
[----:B------:R-:W-:Y:S01]  /*4cd0*/  LOP3.LUT R0, R3, R0, RZ, 0xfc, !PT ;  /* 0x0000000003007212 */ /* 0x000fe200078efcff */
[----:B------:R-:W-:Y:S06]  /*4ce0*/  BRA `(.L_x_98) ;  /* 0x0000000000107947 */ /* 0x000fec0003800000 */
.L_x_97:
[----:B------:R-:W-:-:S04]  /*4cf0*/  LOP3.LUT R0, R0, 0x80000000, RZ, 0xc0, !PT ;  /* 0x8000000000007812 */ /* 0x000fc800078ec0ff */
[----:B------:R-:W-:Y:S01]  /*4d00*/  LOP3.LUT R0, R0, 0x7f800000, RZ, 0xfc, !PT ;  /* 0x7f80000000007812 */ /* 0x000fe200078efcff */
[----:B------:R-:W-:Y:S06]  /*4d10*/  BRA `(.L_x_98) ;  /* 0x0000000000047947 */ /* 0x000fec0003800000 */
.L_x_96:
[----:B------:R-:W-:-:S07]  /*4d20*/  IMAD R0, R16, 0x800000, R0 ;  /* 0x0080000010007824 */ /* 0x000fce00078e0200 */
.L_x_98:
[----:B------:R-:W-:Y:S05]  /*4d30*/  BSYNC.RECONVERGENT B3 ;  /* 0x0000000000037941 */ /* 0x000fea0003800200 */
.L_x_95:
[----:B------:R-:W-:Y:S05]  /*4d40*/  BRA `(.L_x_99) ;  /* 0x0000000000207947 */ /* 0x000fea0003800000 */
.L_x_94:
[----:B------:R-:W-:-:S04]  /*4d50*/  LOP3.LUT R0, R16, 0x80000000, R13, 0x48, !PT ;  /* 0x8000000010007812 */ /* 0x000fc800078e480d */
[----:B------:R-:W-:Y:S01]  /*4d60*/  LOP3.LUT R0, R0, 0x7f800000, RZ, 0xfc, !PT ;  /* 0x7f80000000007812 */ /* 0x000fe200078efcff */
[----:B------:R-:W-:Y:S06]  /*4d70*/  BRA `(.L_x_99) ;  /* 0x0000000000147947 */ /* 0x000fec0003800000 */
.L_x_93:
[----:B------:R-:W-:Y:S01]  /*4d80*/  LOP3.LUT R0, R16, 0x80000000, R13, 0x48, !PT ;  /* 0x8000000010007812 */ /* 0x000fe200078e480d */
[----:B------:R-:W-:Y:S06]  /*4d90*/  BRA `(.L_x_99) ;  /* 0x00000000000c7947 */ /* 0x000fec0003800000 */
.L_x_92:
[----:B------:R-:W0:Y:S01]  /*4da0*/  MUFU.RSQ R0, -QNAN ;  /* 0xffc0000000007908 */ /* 0x000e220000001400 */
[----:B------:R-:W-:Y:S05]  /*4db0*/  BRA `(.L_x_99) ;  /* 0x0000000000047947 */ /* 0x000fea0003800000 */
.L_x_91:
[----:B------:R-:W-:-:S07]  /*4dc0*/  FADD.FTZ R0, R0, R3 ;  /* 0x0000000300007221 */ /* 0x000fce0000010000 */
.L_x_99:
[----:B------:R-:W-:Y:S05]  /*4dd0*/  BSYNC.RECONVERGENT B2 ;  /* 0x0000000000027941 */ /* 0x000fea0003800200 */
.L_x_89:
[----:B------:R-:W-:-:S04]  /*4de0*/  HFMA2 R15, -RZ, RZ, 0, 0 ;  /* 0x00000000ff0f7431 */ /* 0x000fc800000001ff */
[----:B0-----:R-:W-:Y:S05]  /*4df0*/  RET.REL.NODEC R14 `(_Z16attention_kernelPKfS0_S0_Pfiiiiiiii) ;  /* 0xffffffb00e807950 */ /* 0x001fea0003c3ffff */
.L_x_100:
[----:B------:R-:W-:-:S00]  /*4e00*/  BRA `(.L_x_100) ;  /* 0xfffffffc00fc7947 */ /* 0x000fc0000383ffff */
[----:B------:R-:W-:-:S00]  /*4e10*/  NOP ;  /* 0x0000000000007918 */ /* 0x000fc00000000000 */
        /* <DEDUP_REMOVED lines=14> */
.L_x_103:


//--------------------- .nv.shared._Z16attention_kernelPKfS0_S0_Pfiiiiiiii --------------------------
	.section	.nv.shared._Z16attention_kernelPKfS0_S0_Pfiiiiiiii,"aw",@nobits
	.sectionflags	@""
	.align	16
	.zero		1024


//--------------------- .nv.shared.reserved.0     --------------------------
	.section	.nv.shared.reserved.0,"aw",@nobits
	.weak		__nv_reservedSMEM_offset_0_alias
	.size		__nv_reservedSMEM_offset_0_alias, 0, 64
	.other		__nv_reservedSMEM_offset_0_alias,@"STO_CUDA_RESERVED_SHARED STV_DEFAULT"
__nv_reservedSMEM_offset_0_alias:
	.zero		0
	.zero		64


//--------------------- .nv.constant0._Z16attention_kernelPKfS0_S0_Pfiiiiiiii --------------------------
	.section	.nv.constant0._Z16attention_kernelPKfS0_S0_Pfiiiiiiii,"a",@progbits
	.sectionflags	@""
	.align	4
.nv.constant0._Z16attention_kernelPKfS0_S0_Pfiiiiiiii:
	.zero		960


//--------------------- SYMBOLS --------------------------

	.type		.nv.reservedSmem.offset0,@object
	.size		.nv.reservedSmem.offset0,0x4
	.type		.nv.reservedSmem.cap,@object
	.size		.nv.reservedSmem.cap,0x4
